	.target	sm_90a

	.elftype	@"ET_EXEC"


//--------------------- .note.nv.tkinfo           --------------------------
	.section	.note.nv.tkinfo,"",@"SHT_NOTE"
	.sectionflags	@"SHF_NOTE_NV_TKINFO"
	.tkinfo
        /*0018*/ 	.word	0x00000002
        /*0030*/ 	.string	""
        /*0030*/ 	.string	"ptxas"
        /*0030*/ 	.string	"Cuda compilation tools, release 13.0, V13.0.88"
        /*0030*/ 	.string	"Build cuda_13.0.r13.0/compiler.36424714_0"
        /*0030*/ 	.string	"-arch sm_90a -m 64 "



//--------------------- .note.nv.cuinfo           --------------------------
	.section	.note.nv.cuinfo,"",@"SHT_NOTE"
	.sectionflags	@"SHF_NOTE_NV_CUINFO"
        /*0018*/ 	.short	0x0002
        /*001a*/ 	.short	0x005a
        /*001c*/ 	.short	0x0082
	.zero		2


//--------------------- .nv.info                  --------------------------
	.section	.nv.info,"",@"SHT_CUDA_INFO"
	.align	4


	//----- nvinfo : EIATTR_REGCOUNT
	.align		4
        /*0000*/ 	.byte	0x04, 0x2f
        /*0002*/ 	.short	(.L_12 - .L_11)
	.align		4
.L_11:
        /*0004*/ 	.word	index@(_ZN7cutlass13device_kernelINS_4conv6kernel13ConvUniversalINS1_16ConvProblemShapeILNS1_8OperatorE2ELi2EEENS1_10collective14CollectiveConvINS1_46MainloopSm90TmaGmmaWarpSpecializedImplicitGemmILS5_2ELi18ELi2EN4cute5tupleIJNSA_1CILi1EEESD_SD_EEENS1_36KernelImplicitTmaWarpSpecializedSm90ELi1EEENSB_IJNSC_ILi64EEENSB_IJNSC_ILi128EEEEEENSB_IJNSC_ILi32EEEEEEEEENS_10bfloat16_tESN_NSA_8TiledMMAINSA_8MMA_AtomIJNSA_4SM904GMMA28MMA_64x128x16_F32BF16BF16_SSILNSR_5MajorE1ELST_1ELNSR_7ScaleInE1ELSU_1EEEEEENSA_6LayoutISE_NSB_IJNSC_ILi0EEESY_SY_EEEEENSB_IJNSA_10UnderscoreES11_S11_EEEEENS7_6detail26Sm90ImplicitGemmTileTraitsINSA_13SM90_TMA_LOADENSA_14ComposedLayoutINSA_7SwizzleILi3ELi4ELi3EEENSA_18smem_ptr_flag_bitsILi16EEENSX_INSB_IJNSB_IJSH_SD_EEENSB_IJNSC_ILi8EEENSC_ILi4EEEEEENSB_IJSD_NSC_ILi18EEEEEEEEENSB_IJNSB_IJSD_SY_EEENSB_IJSH_NSC_ILi512EEEEEENSB_IJSY_NSC_ILi2048EEEEEEEEEEEEEvEENS15_INSA_20SM90_TMA_LOAD_IM2COLENS17_IS19_S1B_NSX_INSB_IJNSB_IJSH_NSC_ILi2EEEEEES1F_S1H_EEENSB_IJNSB_IJSD_S1M_EEES1L_NSB_IJSY_NSC_ILi4096EEEEEEEEEEEEEvEEEENS_8epilogue10collective6detail29Sm90TmaWarpSpecializedAdapterINS25_15DefaultEpilogueISN_NSB_IJlNSB_IJSD_llEEESY_EEES2A_NS24_6thread17LinearCombinationISN_Li1EffLNS2B_9ScaleType4KindE0ELNS_15FloatRoundStyleE2ESN_EENS_4gemm15EpilogueDefaultEEEEEvvEEEEvNT_6ParamsE)
        /*0008*/ 	.word	0x00000064


	//----- nvinfo : EIATTR_FRAME_SIZE
	.align		4
.L_12:
        /*000c*/ 	.byte	0x04, 0x11
        /*000e*/ 	.short	(.L_14 - .L_13)
	.align		4
.L_13:
        /*0010*/ 	.word	index@(_ZN7cutlass13device_kernelINS_4conv6kernel13ConvUniversalINS1_16ConvProblemShapeILNS1_8OperatorE2ELi2EEENS1_10collective14CollectiveConvINS1_46MainloopSm90TmaGmmaWarpSpecializedImplicitGemmILS5_2ELi18ELi2EN4cute5tupleIJNSA_1CILi1EEESD_SD_EEENS1_36KernelImplicitTmaWarpSpecializedSm90ELi1EEENSB_IJNSC_ILi64EEENSB_IJNSC_ILi128EEEEEENSB_IJNSC_ILi32EEEEEEEEENS_10bfloat16_tESN_NSA_8TiledMMAINSA_8MMA_AtomIJNSA_4SM904GMMA28MMA_64x128x16_F32BF16BF16_SSILNSR_5MajorE1ELST_1ELNSR_7ScaleInE1ELSU_1EEEEEENSA_6LayoutISE_NSB_IJNSC_ILi0EEESY_SY_EEEEENSB_IJNSA_10UnderscoreES11_S11_EEEEENS7_6detail26Sm90ImplicitGemmTileTraitsINSA_13SM90_TMA_LOADENSA_14ComposedLayoutINSA_7SwizzleILi3ELi4ELi3EEENSA_18smem_ptr_flag_bitsILi16EEENSX_INSB_IJNSB_IJSH_SD_EEENSB_IJNSC_ILi8EEENSC_ILi4EEEEEENSB_IJSD_NSC_ILi18EEEEEEEEENSB_IJNSB_IJSD_SY_EEENSB_IJSH_NSC_ILi512EEEEEENSB_IJSY_NSC_ILi2048EEEEEEEEEEEEEvEENS15_INSA_20SM90_TMA_LOAD_IM2COLENS17_IS19_S1B_NSX_INSB_IJNSB_IJSH_NSC_ILi2EEEEEES1F_S1H_EEENSB_IJNSB_IJSD_S1M_EEES1L_NSB_IJSY_NSC_ILi4096EEEEEEEEEEEEEvEEEENS_8epilogue10collective6detail29Sm90TmaWarpSpecializedAdapterINS25_15DefaultEpilogueISN_NSB_IJlNSB_IJSD_llEEESY_EEES2A_NS24_6thread17LinearCombinationISN_Li1EffLNS2B_9ScaleType4KindE0ELNS_15FloatRoundStyleE2ESN_EENS_4gemm15EpilogueDefaultEEEEEvvEEEEvNT_6ParamsE)
        /*0014*/ 	.word	0x00000000


	//----- nvinfo : EIATTR_MIN_STACK_SIZE
	.align		4
.L_14:
        /*0018*/ 	.byte	0x04, 0x12
        /*001a*/ 	.short	(.L_16 - .L_15)
	.align		4
.L_15:
        /*001c*/ 	.word	index@(_ZN7cutlass13device_kernelINS_4conv6kernel13ConvUniversalINS1_16ConvProblemShapeILNS1_8OperatorE2ELi2EEENS1_10collective14CollectiveConvINS1_46MainloopSm90TmaGmmaWarpSpecializedImplicitGemmILS5_2ELi18ELi2EN4cute5tupleIJNSA_1CILi1EEESD_SD_EEENS1_36KernelImplicitTmaWarpSpecializedSm90ELi1EEENSB_IJNSC_ILi64EEENSB_IJNSC_ILi128EEEEEENSB_IJNSC_ILi32EEEEEEEEENS_10bfloat16_tESN_NSA_8TiledMMAINSA_8MMA_AtomIJNSA_4SM904GMMA28MMA_64x128x16_F32BF16BF16_SSILNSR_5MajorE1ELST_1ELNSR_7ScaleInE1ELSU_1EEEEEENSA_6LayoutISE_NSB_IJNSC_ILi0EEESY_SY_EEEEENSB_IJNSA_10UnderscoreES11_S11_EEEEENS7_6detail26Sm90ImplicitGemmTileTraitsINSA_13SM90_TMA_LOADENSA_14ComposedLayoutINSA_7SwizzleILi3ELi4ELi3EEENSA_18smem_ptr_flag_bitsILi16EEENSX_INSB_IJNSB_IJSH_SD_EEENSB_IJNSC_ILi8EEENSC_ILi4EEEEEENSB_IJSD_NSC_ILi18EEEEEEEEENSB_IJNSB_IJSD_SY_EEENSB_IJSH_NSC_ILi512EEEEEENSB_IJSY_NSC_ILi2048EEEEEEEEEEEEEvEENS15_INSA_20SM90_TMA_LOAD_IM2COLENS17_IS19_S1B_NSX_INSB_IJNSB_IJSH_NSC_ILi2EEEEEES1F_S1H_EEENSB_IJNSB_IJSD_S1M_EEES1L_NSB_IJSY_NSC_ILi4096EEEEEEEEEEEEEvEEEENS_8epilogue10collective6detail29Sm90TmaWarpSpecializedAdapterINS25_15DefaultEpilogueISN_NSB_IJlNSB_IJSD_llEEESY_EEES2A_NS24_6thread17LinearCombinationISN_Li1EffLNS2B_9ScaleType4KindE0ELNS_15FloatRoundStyleE2ESN_EENS_4gemm15EpilogueDefaultEEEEEvvEEEEvNT_6ParamsE)
        /*0020*/ 	.word	0x00000000
.L_16:


//--------------------- .nv.compat                --------------------------
	.section	.nv.compat,"",@"SHT_CUDA_COMPAT_INFO"
	.align	4
        /*0000*/ 	.byte	0x02, 0x09, 0x01, 0x00, 0x02, 0x02, 0x04, 0x00, 0x02, 0x05, 0x05, 0x00, 0x03, 0x07, 0x01, 0x01
        /*0010*/ 	.byte	0x02, 0x03, 0x01, 0x00, 0x02, 0x06, 0x01, 0x00, 0x04, 0x0b, 0x08, 0x00, 0x00, 0x00, 0x00, 0x00
        /*0020*/ 	.byte	0x00, 0x00, 0x00, 0x00


//--------------------- .nv.info._ZN7cutlass13device_kernelINS_4conv6kernel13ConvUniversalINS1_16ConvProblemShapeILNS1_8OperatorE2ELi2EEENS1_10collective14CollectiveConvINS1_46MainloopSm90TmaGmmaWarpSpecializedImplicitGemmILS5_2ELi18ELi2EN4cute5tupleIJNSA_1CILi1EEESD_SD_EEENS1_36KernelImplicitTmaWarpSpecializedSm90ELi1EEENSB_IJNSC_ILi64EEENSB_IJNSC_ILi128EEEEEENSB_IJNSC_ILi32EEEEEEEEENS_10bfloat16_tESN_NSA_8TiledMMAINSA_8MMA_AtomIJNSA_4SM904GMMA28MMA_64x128x16_F32BF16BF16_SSILNSR_5MajorE1ELST_1ELNSR_7ScaleInE1ELSU_1EEEEEENSA_6LayoutISE_NSB_IJNSC_ILi0EEESY_SY_EEEEENSB_IJNSA_10UnderscoreES11_S11_EEEEENS7_6detail26Sm90ImplicitGemmTileTraitsINSA_13SM90_TMA_LOADENSA_14ComposedLayoutINSA_7SwizzleILi3ELi4ELi3EEENSA_18smem_ptr_flag_bitsILi16EEENSX_INSB_IJNSB_IJSH_SD_EEENSB_IJNSC_ILi8EEENSC_ILi4EEEEEENSB_IJSD_NSC_ILi18EEEEEEEEENSB_IJNSB_IJSD_SY_EEENSB_IJSH_NSC_ILi512EEEEEENSB_IJSY_NSC_ILi2048EEEEEEEEEEEEEvEENS15_INSA_20SM90_TMA_LOAD_IM2COLENS17_IS19_S1B_NSX_INSB_IJNSB_IJSH_NSC_ILi2EEEEEES1F_S1H_EEENSB_IJNSB_IJSD_S1M_EEES1L_NSB_IJSY_NSC_ILi4096EEEEEEEEEEEEEvEEEENS_8epilogue10collective6detail29Sm90TmaWarpSpecializedAdapterINS25_15DefaultEpilogueISN_NSB_IJlNSB_IJSD_llEEESY_EEES2A_NS24_6thread17LinearCombinationISN_Li1EffLNS2B_9ScaleType4KindE0ELNS_15FloatRoundStyleE2ESN_EENS_4gemm15EpilogueDefaultEEEEEvvEEEEvNT_6ParamsE --------------------------
	.section	.nv.info._ZN7cutlass13device_kernelINS_4conv6kernel13ConvUniversalINS1_16ConvProblemShapeILNS1_8OperatorE2ELi2EEENS1_10collective14CollectiveConvINS1_46MainloopSm90TmaGmmaWarpSpecializedImplicitGemmILS5_2ELi18ELi2EN4cute5tupleIJNSA_1CILi1EEESD_SD_EEENS1_36KernelImplicitTmaWarpSpecializedSm90ELi1EEENSB_IJNSC_ILi64EEENSB_IJNSC_ILi128EEEEEENSB_IJNSC_ILi32EEEEEEEEENS_10bfloat16_tESN_NSA_8TiledMMAINSA_8MMA_AtomIJNSA_4SM904GMMA28MMA_64x128x16_F32BF16BF16_SSILNSR_5MajorE1ELST_1ELNSR_7ScaleInE1ELSU_1EEEEEENSA_6LayoutISE_NSB_IJNSC_ILi0EEESY_SY_EEEEENSB_IJNSA_10UnderscoreES11_S11_EEEEENS7_6detail26Sm90ImplicitGemmTileTraitsINSA_13SM90_TMA_LOADENSA_14ComposedLayoutINSA_7SwizzleILi3ELi4ELi3EEENSA_18smem_ptr_flag_bitsILi16EEENSX_INSB_IJNSB_IJSH_SD_EEENSB_IJNSC_ILi8EEENSC_ILi4EEEEEENSB_IJSD_NSC_ILi18EEEEEEEEENSB_IJNSB_IJSD_SY_EEENSB_IJSH_NSC_ILi512EEEEEENSB_IJSY_NSC_ILi2048EEEEEEEEEEEEEvEENS15_INSA_20SM90_TMA_LOAD_IM2COLENS17_IS19_S1B_NSX_INSB_IJNSB_IJSH_NSC_ILi2EEEEEES1F_S1H_EEENSB_IJNSB_IJSD_S1M_EEES1L_NSB_IJSY_NSC_ILi4096EEEEEEEEEEEEEvEEEENS_8epilogue10collective6detail29Sm90TmaWarpSpecializedAdapterINS25_15DefaultEpilogueISN_NSB_IJlNSB_IJSD_llEEESY_EEES2A_NS24_6thread17LinearCombinationISN_Li1EffLNS2B_9ScaleType4KindE0ELNS_15FloatRoundStyleE2ESN_EENS_4gemm15EpilogueDefaultEEEEEvvEEEEvNT_6ParamsE,"",@"SHT_CUDA_INFO"
	.sectionflags	@""
	.align	4


	//----- nvinfo : EIATTR_CUDA_API_VERSION
	.align		4
        /*0000*/ 	.byte	0x04, 0x37
        /*0002*/ 	.short	(.L_18 - .L_17)
.L_17:
        /*0004*/ 	.word	0x00000082


	//----- nvinfo : EIATTR_KPARAM_INFO
	.align		4
.L_18:
        /*0008*/ 	.byte	0x04, 0x17
        /*000a*/ 	.short	(.L_20 - .L_19)
.L_19:
        /*000c*/ 	.word	0x00000000
        /*0010*/ 	.short	0x0000
        /*0012*/ 	.short	0x0070
        /*0014*/ 	.byte	0x00, 0xf0, 0x01, 0x0e


	//----- nvinfo : EIATTR_SPARSE_MMA_MASK
	.align		4
.L_20:
        /*0018*/ 	.byte	0x03, 0x50
        /*001a*/ 	.short	0x0000


	//----- nvinfo : EIATTR_MAXREG_COUNT
	.align		4
        /*001c*/ 	.byte	0x03, 0x1b
        /*001e*/ 	.short	0x00ff


	//----- nvinfo : EIATTR_NUM_BARRIERS
	.align		4
        /*0020*/ 	.byte	0x02, 0x4c
        /*0022*/ 	.byte	0x01
	.zero		1


	//----- nvinfo : EIATTR_MERCURY_ISA_VERSION
	.align		4
        /*0024*/ 	.byte	0x03, 0x5f
        /*0026*/ 	.short	0x0101


	//----- nvinfo : EIATTR_COOP_GROUP_MASK_REGIDS
	.align		4
        /*0028*/ 	.byte	0x04, 0x29
        /*002a*/ 	.short	(.L_22 - .L_21)


	//   ....[0]....
.L_21:
        /*002c*/ 	.word	0xffffffff


	//   ....[1]....
        /*0030*/ 	.word	0xffffffff


	//   ....[2]....
        /*0034*/ 	.word	0xffffffff


	//----- nvinfo : EIATTR_COOP_GROUP_INSTR_OFFSETS
	.align		4
.L_22:
        /*0038*/ 	.byte	0x04, 0x28
        /*003a*/ 	.short	(.L_24 - .L_23)


	//   ....[0]....
.L_23:
        /*003c*/ 	.word	0x00000060


	//   ....[1]....
        /*0040*/ 	.word	0x00000070


	//   ....[2]....
        /*0044*/ 	.word	0x00000130


	//----- nvinfo : EIATTR_MBARRIER_INSTR_OFFSETS
	.align		4
.L_24:
        /*0048*/ 	.byte	0x04, 0x39
        /*004a*/ 	.short	(.L_26 - .L_25)


	//   ....[0]....
.L_25:
        /*004c*/ 	.word	0x00000270
        /*0050*/ 	.word	0x000000ff
        /*0054*/ 	.word	0x00036000
        /*0058*/ 	.short	0x0100
        /*005a*/ 	.byte	0x08
	.zero		1


	//   ....[1]....
        /*005c*/ 	.word	0x00000280
        /*0060*/ 	.word	0x000000ff
        /*0064*/ 	.word	0x00036090
        /*0068*/ 	.short	0x0100
        /*006a*/ 	.byte	0x08
	.zero		1


	//   ....[2]....
        /*006c*/ 	.word	0x00000290
        /*0070*/ 	.word	0x000000ff
        /*0074*/ 	.word	0x00036008
        /*0078*/ 	.short	0x0100
        /*007a*/ 	.byte	0x08
	.zero		1


	//   ....[3]....
        /*007c*/ 	.word	0x000002a0
        /*0080*/ 	.word	0x000000ff
        /*0084*/ 	.word	0x00036098
        /*0088*/ 	.short	0x0100
        /*008a*/ 	.byte	0x08
	.zero		1


	//   ....[4]....
        /*008c*/ 	.word	0x000002b0
        /*0090*/ 	.word	0x000000ff
        /*0094*/ 	.word	0x00036010
        /*0098*/ 	.short	0x0100
        /*009a*/ 	.byte	0x08
	.zero		1


	//   ....[5]....
        /*009c*/ 	.word	0x000002c0
        /*00a0*/ 	.word	0x000000ff
        /*00a4*/ 	.word	0x000360a0
        /*00a8*/ 	.short	0x0100
        /*00aa*/ 	.byte	0x08
	.zero		1


	//   ....[6]....
        /*00ac*/ 	.word	0x000002d0
        /*00b0*/ 	.word	0x000000ff
        /*00b4*/ 	.word	0x00036018
        /*00b8*/ 	.short	0x0100
        /*00ba*/ 	.byte	0x08
	.zero		1


	//   ....[7]....
        /*00bc*/ 	.word	0x000002e0
        /*00c0*/ 	.word	0x000000ff
        /*00c4*/ 	.word	0x000360a8
        /*00c8*/ 	.short	0x0100
        /*00ca*/ 	.byte	0x08
	.zero		1


	//   ....[8]....
        /*00cc*/ 	.word	0x000002f0
        /*00d0*/ 	.word	0x000000ff
        /*00d4*/ 	.word	0x00036020
        /*00d8*/ 	.short	0x0100
        /*00da*/ 	.byte	0x08
	.zero		1


	//   ....[9]....
        /*00dc*/ 	.word	0x00000300
        /*00e0*/ 	.word	0x000000ff
        /*00e4*/ 	.word	0x000360b0
        /*00e8*/ 	.short	0x0100
        /*00ea*/ 	.byte	0x08
	.zero		1


	//   ....[10]....
        /*00ec*/ 	.word	0x00000310
        /*00f0*/ 	.word	0x000000ff
        /*00f4*/ 	.word	0x00036028
        /*00f8*/ 	.short	0x0100
        /*00fa*/ 	.byte	0x08
	.zero		1


	//   ....[11]....
        /*00fc*/ 	.word	0x00000320
        /*0100*/ 	.word	0x000000ff
        /*0104*/ 	.word	0x000360b8
        /*0108*/ 	.short	0x0100
        /*010a*/ 	.byte	0x08
	.zero		1


	//   ....[12]....
        /*010c*/ 	.word	0x00000330
        /*0110*/ 	.word	0x000000ff
        /*0114*/ 	.word	0x00036030
        /*0118*/ 	.short	0x0100
        /*011a*/ 	.byte	0x08
	.zero		1


	//   ....[13]....
        /*011c*/ 	.word	0x00000340
        /*0120*/ 	.word	0x000000ff
        /*0124*/ 	.word	0x000360c0
        /*0128*/ 	.short	0x0100
        /*012a*/ 	.byte	0x08
	.zero		1


	//   ....[14]....
        /*012c*/ 	.word	0x00000350
        /*0130*/ 	.word	0x000000ff
        /*0134*/ 	.word	0x00036038
        /*0138*/ 	.short	0x0100
        /*013a*/ 	.byte	0x08
	.zero		1


	//   ....[15]....
        /*013c*/ 	.word	0x00000360
        /*0140*/ 	.word	0x000000ff
        /*0144*/ 	.word	0x000360c8
        /*0148*/ 	.short	0x0100
        /*014a*/ 	.byte	0x08
	.zero		1


	//   ....[16]....
        /*014c*/ 	.word	0x00000370
        /*0150*/ 	.word	0x000000ff
        /*0154*/ 	.word	0x00036040
        /*0158*/ 	.short	0x0100
        /*015a*/ 	.byte	0x08
	.zero		1


	//   ....[17]....
        /*015c*/ 	.word	0x00000380
        /*0160*/ 	.word	0x000000ff
        /*0164*/ 	.word	0x000360d0
        /*0168*/ 	.short	0x0100
        /*016a*/ 	.byte	0x08
	.zero		1


	//   ....[18]....
        /*016c*/ 	.word	0x00000390
        /*0170*/ 	.word	0x000000ff
        /*0174*/ 	.word	0x00036048
        /*0178*/ 	.short	0x0100
        /*017a*/ 	.byte	0x08
	.zero		1


	//   ....[19]....
        /*017c*/ 	.word	0x000003a0
        /*0180*/ 	.word	0x000000ff
        /*0184*/ 	.word	0x000360d8
        /*0188*/ 	.short	0x0100
        /*018a*/ 	.byte	0x08
	.zero		1


	//   ....[20]....
        /*018c*/ 	.word	0x000003b0
        /*0190*/ 	.word	0x000000ff
        /*0194*/ 	.word	0x00036050
        /*0198*/ 	.short	0x0100
        /*019a*/ 	.byte	0x08
	.zero		1


	//   ....[21]....
        /*019c*/ 	.word	0x000003c0
        /*01a0*/ 	.word	0x000000ff
        /*01a4*/ 	.word	0x000360e0
        /*01a8*/ 	.short	0x0100
        /*01aa*/ 	.byte	0x08
	.zero		1


	//   ....[22]....
        /*01ac*/ 	.word	0x000003d0
        /*01b0*/ 	.word	0x000000ff
        /*01b4*/ 	.word	0x00036058
        /*01b8*/ 	.short	0x0100
        /*01ba*/ 	.byte	0x08
	.zero		1


	//   ....[23]....
        /*01bc*/ 	.word	0x000003e0
        /*01c0*/ 	.word	0x000000ff
        /*01c4*/ 	.word	0x000360e8
        /*01c8*/ 	.short	0x0100
        /*01ca*/ 	.byte	0x08
	.zero		1


	//   ....[24]....
        /*01cc*/ 	.word	0x000003f0
        /*01d0*/ 	.word	0x000000ff
        /*01d4*/ 	.word	0x00036060
        /*01d8*/ 	.short	0x0100
        /*01da*/ 	.byte	0x08
	.zero		1


	//   ....[25]....
        /*01dc*/ 	.word	0x00000400
        /*01e0*/ 	.word	0x000000ff
        /*01e4*/ 	.word	0x000360f0
        /*01e8*/ 	.short	0x0100
        /*01ea*/ 	.byte	0x08
	.zero		1


	//   ....[26]....
        /*01ec*/ 	.word	0x00000410
        /*01f0*/ 	.word	0x000000ff
        /*01f4*/ 	.word	0x00036068
        /*01f8*/ 	.short	0x0100
        /*01fa*/ 	.byte	0x08
	.zero		1


	//   ....[27]....
        /*01fc*/ 	.word	0x00000420
        /*0200*/ 	.word	0x000000ff
        /*0204*/ 	.word	0x000360f8
        /*0208*/ 	.short	0x0100
        /*020a*/ 	.byte	0x08
	.zero		1


	//   ....[28]....
        /*020c*/ 	.word	0x00000430
        /*0210*/ 	.word	0x000000ff
        /*0214*/ 	.word	0x00036070
        /*0218*/ 	.short	0x0100
        /*021a*/ 	.byte	0x08
	.zero		1


	//   ....[29]....
        /*021c*/ 	.word	0x00000440
        /*0220*/ 	.word	0x000000ff
        /*0224*/ 	.word	0x00036100
        /*0228*/ 	.short	0x0100
        /*022a*/ 	.byte	0x08
	.zero		1


	//   ....[30]....
        /*022c*/ 	.word	0x00000450
        /*0230*/ 	.word	0x000000ff
        /*0234*/ 	.word	0x00036078
        /*0238*/ 	.short	0x0100
        /*023a*/ 	.byte	0x08
	.zero		1


	//   ....[31]....
        /*023c*/ 	.word	0x00000460
        /*0240*/ 	.word	0x000000ff
        /*0244*/ 	.word	0x00036108
        /*0248*/ 	.short	0x0100
        /*024a*/ 	.byte	0x08
	.zero		1


	//   ....[32]....
        /*024c*/ 	.word	0x00000470
        /*0250*/ 	.word	0x000000ff
        /*0254*/ 	.word	0x00036080
        /*0258*/ 	.short	0x0100
        /*025a*/ 	.byte	0x08
	.zero		1


	//   ....[33]....
        /*025c*/ 	.word	0x00000480
        /*0260*/ 	.word	0x000000ff
        /*0264*/ 	.word	0x00036110
        /*0268*/ 	.short	0x0100
        /*026a*/ 	.byte	0x08
	.zero		1


	//   ....[34]....
        /*026c*/ 	.word	0x00000490
        /*0270*/ 	.word	0x000000ff
        /*0274*/ 	.word	0x00036088
        /*0278*/ 	.short	0x0100
        /*027a*/ 	.byte	0x08
	.zero		1


	//   ....[35]....
        /*027c*/ 	.word	0x000004a0
        /*0280*/ 	.word	0x000000ff
        /*0284*/ 	.word	0x00036118
        /*0288*/ 	.short	0x0100
        /*028a*/ 	.byte	0x08
	.zero		1


	//   ....[36]....
        /*028c*/ 	.word	0x00000ee0
        /*0290*/ 	.word	0x00000004
        /*0294*/ 	.word	0x00036000
        /*0298*/ 	.short	0x010a
        /*029a*/ 	.byte	0x3f
	.zero		1


	//   ....[37]....
        /*029c*/ 	.word	0x000011a0
        /*02a0*/ 	.word	0x0000000a
        /*02a4*/ 	.word	0x00036000
        /*02a8*/ 	.short	0x010a
        /*02aa*/ 	.byte	0x3f
	.zero		1


	//   ....[38]....
        /*02ac*/ 	.word	0x00001300
        /*02b0*/ 	.word	0x000000ff
        /*02b4*/ 	.word	0x00000000
        /*02b8*/ 	.short	0x0101
        /*02ba*/ 	.byte	0x06
	.zero		1


	//   ....[39]....
        /*02bc*/ 	.word	0x00001510
        /*02c0*/ 	.word	0x00000003
        /*02c4*/ 	.word	0x00000000
        /*02c8*/ 	.short	0x0101
        /*02ca*/ 	.byte	0x3f
	.zero		1


	//   ....[40]....
        /*02cc*/ 	.word	0x00005e50
        /*02d0*/ 	.word	0x00000005
        /*02d4*/ 	.word	0x00036090
        /*02d8*/ 	.short	0x010a
        /*02da*/ 	.byte	0x3f
	.zero		1


	//   ....[41]....
        /*02dc*/ 	.word	0x00006520
        /*02e0*/ 	.word	0x00000004
        /*02e4*/ 	.word	0x00000000
        /*02e8*/ 	.short	0x010a
        /*02ea*/ 	.byte	0x3f
	.zero		1


	//   ....[42]....
        /*02ec*/ 	.word	0x000065d0
        /*02f0*/ 	.word	0x00000000
        /*02f4*/ 	.word	0x00000000
        /*02f8*/ 	.short	0x010a
        /*02fa*/ 	.byte	0x3f
	.zero		1


	//   ....[43]....
        /*02fc*/ 	.word	0x00006680
        /*0300*/ 	.word	0x00000000
        /*0304*/ 	.word	0x00000000
        /*0308*/ 	.short	0x010a
        /*030a*/ 	.byte	0x3f
	.zero		1


	//   ....[44]....
        /*030c*/ 	.word	0x00006730
        /*0310*/ 	.word	0x00000000
        /*0314*/ 	.word	0x00000000
        /*0318*/ 	.short	0x010a
        /*031a*/ 	.byte	0x3f
	.zero		1


	//   ....[45]....
        /*031c*/ 	.word	0x000067e0
        /*0320*/ 	.word	0x00000000
        /*0324*/ 	.word	0x00000000
        /*0328*/ 	.short	0x010a
        /*032a*/ 	.byte	0x3f
	.zero		1


	//   ....[46]....
        /*032c*/ 	.word	0x00006890
        /*0330*/ 	.word	0x00000000
        /*0334*/ 	.word	0x00000000
        /*0338*/ 	.short	0x010a
        /*033a*/ 	.byte	0x3f
	.zero		1


	//   ....[47]....
        /*033c*/ 	.word	0x00006940
        /*0340*/ 	.word	0x00000000
        /*0344*/ 	.word	0x00000000
        /*0348*/ 	.short	0x010a
        /*034a*/ 	.byte	0x3f
	.zero		1


	//   ....[48]....
        /*034c*/ 	.word	0x000069f0
        /*0350*/ 	.word	0x00000000
        /*0354*/ 	.word	0x00000000
        /*0358*/ 	.short	0x010a
        /*035a*/ 	.byte	0x3f
	.zero		1


	//   ....[49]....
        /*035c*/ 	.word	0x00006aa0
        /*0360*/ 	.word	0x00000000
        /*0364*/ 	.word	0x00000000
        /*0368*/ 	.short	0x010a
        /*036a*/ 	.byte	0x3f
	.zero		1


	//   ....[50]....
        /*036c*/ 	.word	0x00006b50
        /*0370*/ 	.word	0x00000000
        /*0374*/ 	.word	0x00000000
        /*0378*/ 	.short	0x010a
        /*037a*/ 	.byte	0x3f
	.zero		1


	//   ....[51]....
        /*037c*/ 	.word	0x00006c00
        /*0380*/ 	.word	0x00000000
        /*0384*/ 	.word	0x00000000
        /*0388*/ 	.short	0x010a
        /*038a*/ 	.byte	0x3f
	.zero		1


	//   ....[52]....
        /*038c*/ 	.word	0x00006cb0
        /*0390*/ 	.word	0x00000000
        /*0394*/ 	.word	0x00000000
        /*0398*/ 	.short	0x010a
        /*039a*/ 	.byte	0x3f
	.zero		1


	//   ....[53]....
        /*039c*/ 	.word	0x00006d60
        /*03a0*/ 	.word	0x00000000
        /*03a4*/ 	.word	0x00000000
        /*03a8*/ 	.short	0x010a
        /*03aa*/ 	.byte	0x3f
	.zero		1


	//   ....[54]....
        /*03ac*/ 	.word	0x00006e10
        /*03b0*/ 	.word	0x00000000
        /*03b4*/ 	.word	0x00000000
        /*03b8*/ 	.short	0x010a
        /*03ba*/ 	.byte	0x3f
	.zero		1


	//   ....[55]....
        /*03bc*/ 	.word	0x00006ec0
        /*03c0*/ 	.word	0x00000000
        /*03c4*/ 	.word	0x00000000
        /*03c8*/ 	.short	0x010a
        /*03ca*/ 	.byte	0x3f
	.zero		1


	//   ....[56]....
        /*03cc*/ 	.word	0x00006f70
        /*03d0*/ 	.word	0x00000000
        /*03d4*/ 	.word	0x00000000
        /*03d8*/ 	.short	0x010a
        /*03da*/ 	.byte	0x3f
	.zero		1


	//   ....[57]....
        /*03dc*/ 	.word	0x00007020
        /*03e0*/ 	.word	0x00000000
        /*03e4*/ 	.word	0x00000000
        /*03e8*/ 	.short	0x010a
        /*03ea*/ 	.byte	0x3f
	.zero		1


	//   ....[58]....
        /*03ec*/ 	.word	0x000070d0
        /*03f0*/ 	.word	0x00000002
        /*03f4*/ 	.word	0x00000000
        /*03f8*/ 	.short	0x010a
        /*03fa*/ 	.byte	0x3f
	.zero		1


	//----- nvinfo : EIATTR_NUM_MBARRIERS
	.align		4
.L_26:
        /*03fc*/ 	.byte	0x03, 0x38
        /*03fe*/ 	.short	0x0024


	//----- nvinfo : EIATTR_EXIT_INSTR_OFFSETS
	.align		4
        /*0400*/ 	.byte	0x04, 0x1c
        /*0402*/ 	.short	(.L_28 - .L_27)


	//   ....[0]....
.L_27:
        /*0404*/ 	.word	0x00000c10


	//   ....[1]....
        /*0408*/ 	.word	0x00001740


	//   ....[2]....
        /*040c*/ 	.word	0x00001850


	//   ....[3]....
        /*0410*/ 	.word	0x000049a0


	//   ....[4]....
        /*0414*/ 	.word	0x000049d0


	//   ....[5]....
        /*0418*/ 	.word	0x00005c20


	//   ....[6]....
        /*041c*/ 	.word	0x00005c50


	//   ....[7]....
        /*0420*/ 	.word	0x00005c70


	//   ....[8]....
        /*0424*/ 	.word	0x00006410


	//   ....[9]....
        /*0428*/ 	.word	0x00007100


	//----- nvinfo : EIATTR_MAX_THREADS
	.align		4
.L_28:
        /*042c*/ 	.byte	0x04, 0x05
        /*042e*/ 	.short	(.L_30 - .L_29)
.L_29:
        /*0430*/ 	.word	0x00000100
        /*0434*/ 	.word	0x00000001
        /*0438*/ 	.word	0x00000001


	//----- nvinfo : EIATTR_CRS_STACK_SIZE
	.align		4
.L_30:
        /*043c*/ 	.byte	0x04, 0x1e
        /*043e*/ 	.short	(.L_32 - .L_31)
.L_31:
        /*0440*/ 	.word	0x00000000


	//----- nvinfo : EIATTR_CBANK_PARAM_SIZE
	.align		4
.L_32:
        /*0444*/ 	.byte	0x03, 0x19
        /*0446*/ 	.short	0x03f0


	//----- nvinfo : EIATTR_PARAM_CBANK
	.align		4
        /*0448*/ 	.byte	0x04, 0x0a
        /*044a*/ 	.short	(.L_34 - .L_33)
	.align		4
.L_33:
        /*044c*/ 	.word	index@(.nv.constant0._ZN7cutlass13device_kernelINS_4conv6kernel13ConvUniversalINS1_16ConvProblemShapeILNS1_8OperatorE2ELi2EEENS1_10collective14CollectiveConvINS1_46MainloopSm90TmaGmmaWarpSpecializedImplicitGemmILS5_2ELi18ELi2EN4cute5tupleIJNSA_1CILi1EEESD_SD_EEENS1_36KernelImplicitTmaWarpSpecializedSm90ELi1EEENSB_IJNSC_ILi64EEENSB_IJNSC_ILi128EEEEEENSB_IJNSC_ILi32EEEEEEEEENS_10bfloat16_tESN_NSA_8TiledMMAINSA_8MMA_AtomIJNSA_4SM904GMMA28MMA_64x128x16_F32BF16BF16_SSILNSR_5MajorE1ELST_1ELNSR_7ScaleInE1ELSU_1EEEEEENSA_6LayoutISE_NSB_IJNSC_ILi0EEESY_SY_EEEEENSB_IJNSA_10UnderscoreES11_S11_EEEEENS7_6detail26Sm90ImplicitGemmTileTraitsINSA_13SM90_TMA_LOADENSA_14ComposedLayoutINSA_7SwizzleILi3ELi4ELi3EEENSA_18smem_ptr_flag_bitsILi16EEENSX_INSB_IJNSB_IJSH_SD_EEENSB_IJNSC_ILi8EEENSC_ILi4EEEEEENSB_IJSD_NSC_ILi18EEEEEEEEENSB_IJNSB_IJSD_SY_EEENSB_IJSH_NSC_ILi512EEEEEENSB_IJSY_NSC_ILi2048EEEEEEEEEEEEEvEENS15_INSA_20SM90_TMA_LOAD_IM2COLENS17_IS19_S1B_NSX_INSB_IJNSB_IJSH_NSC_ILi2EEEEEES1F_S1H_EEENSB_IJNSB_IJSD_S1M_EEES1L_NSB_IJSY_NSC_ILi4096EEEEEEEEEEEEEvEEEENS_8epilogue10collective6detail29Sm90TmaWarpSpecializedAdapterINS25_15DefaultEpilogueISN_NSB_IJlNSB_IJSD_llEEESY_EEES2A_NS24_6thread17LinearCombinationISN_Li1EffLNS2B_9ScaleType4KindE0ELNS_15FloatRoundStyleE2ESN_EENS_4gemm15EpilogueDefaultEEEEEvvEEEEvNT_6ParamsE)
        /*0450*/ 	.short	0x0210
        /*0452*/ 	.short	0x03f0


	//----- nvinfo : EIATTR_SW_WAR
	.align		4
.L_34:
        /*0454*/ 	.byte	0x04, 0x36
        /*0456*/ 	.short	(.L_36 - .L_35)
.L_35:
        /*0458*/ 	.word	0x00000008
.L_36:


//--------------------- .nv.callgraph             --------------------------
	.section	.nv.callgraph,"",@"SHT_CUDA_CALLGRAPH"
	.align	4
	.sectionentsize	8
	.align		4
        /*0000*/ 	.word	0x00000000
	.align		4
        /*0004*/ 	.word	0xffffffff
	.align		4
        /*0008*/ 	.word	0x00000000
	.align		4
        /*000c*/ 	.word	0xfffffffe
	.align		4
        /*0010*/ 	.word	0x00000000
	.align		4
        /*0014*/ 	.word	0xfffffffd
	.align		4
        /*0018*/ 	.word	0x00000000
	.align		4
        /*001c*/ 	.word	0xfffffffc


//--------------------- .nv.constant4             --------------------------
	.section	.nv.constant4,"a",@progbits
	.align	8
	.align		8
.nv.constant4:
        /*0000*/ 	.dword	_ZN39_INTERNAL_3e2cacd5_4_k_cu_c0ad5ba7_27924cuda3std3__45__cpo5beginE
	.align		8
        /*0008*/ 	.dword	_ZN39_INTERNAL_3e2cacd5_4_k_cu_c0ad5ba7_27924cuda3std3__45__cpo3endE
	.align		8
        /*0010*/ 	.dword	_ZN39_INTERNAL_3e2cacd5_4_k_cu_c0ad5ba7_27924cuda3std3__45__cpo6cbeginE
	.align		8
        /*0018*/ 	.dword	_ZN39_INTERNAL_3e2cacd5_4_k_cu_c0ad5ba7_27924cuda3std3__45__cpo4cendE
	.align		8
        /*0020*/ 	.dword	_ZN39_INTERNAL_3e2cacd5_4_k_cu_c0ad5ba7_27924cuda3std3__441_GLOBAL__N__3e2cacd5_4_k_cu_c0ad5ba7_27926ignoreE
	.align		8
        /*0028*/ 	.dword	_ZN39_INTERNAL_3e2cacd5_4_k_cu_c0ad5ba7_27924cuda3std3__419piecewise_constructE
	.align		8
        /*0030*/ 	.dword	_ZN39_INTERNAL_3e2cacd5_4_k_cu_c0ad5ba7_27924cuda3std3__48in_placeE
	.align		8
        /*0038*/ 	.dword	_ZN39_INTERNAL_3e2cacd5_4_k_cu_c0ad5ba7_27924cuda3std6ranges3__45__cpo4swapE
	.align		8
        /*0040*/ 	.dword	_ZN39_INTERNAL_3e2cacd5_4_k_cu_c0ad5ba7_27924cuda3std6ranges3__45__cpo9iter_moveE
	.align		8
        /*0048*/ 	.dword	_ZN39_INTERNAL_3e2cacd5_4_k_cu_c0ad5ba7_27924cute7productE
	.align		8
        /*0050*/ 	.dword	_ZN39_INTERNAL_3e2cacd5_4_k_cu_c0ad5ba7_27924cute1_E


//--------------------- .text._ZN7cutlass13device_kernelINS_4conv6kernel13ConvUniversalINS1_16ConvProblemShapeILNS1_8OperatorE2ELi2EEENS1_10collective14CollectiveConvINS1_46MainloopSm90TmaGmmaWarpSpecializedImplicitGemmILS5_2ELi18ELi2EN4cute5tupleIJNSA_1CILi1EEESD_SD_EEENS1_36KernelImplicitTmaWarpSpecializedSm90ELi1EEENSB_IJNSC_ILi64EEENSB_IJNSC_ILi128EEEEEENSB_IJNSC_ILi32EEEEEEEEENS_10bfloat16_tESN_NSA_8TiledMMAINSA_8MMA_AtomIJNSA_4SM904GMMA28MMA_64x128x16_F32BF16BF16_SSILNSR_5MajorE1ELST_1ELNSR_7ScaleInE1ELSU_1EEEEEENSA_6LayoutISE_NSB_IJNSC_ILi0EEESY_SY_EEEEENSB_IJNSA_10UnderscoreES11_S11_EEEEENS7_6detail26Sm90ImplicitGemmTileTraitsINSA_13SM90_TMA_LOADENSA_14ComposedLayoutINSA_7SwizzleILi3ELi4ELi3EEENSA_18smem_ptr_flag_bitsILi16EEENSX_INSB_IJNSB_IJSH_SD_EEENSB_IJNSC_ILi8EEENSC_ILi4EEEEEENSB_IJSD_NSC_ILi18EEEEEEEEENSB_IJNSB_IJSD_SY_EEENSB_IJSH_NSC_ILi512EEEEEENSB_IJSY_NSC_ILi2048EEEEEEEEEEEEEvEENS15_INSA_20SM90_TMA_LOAD_IM2COLENS17_IS19_S1B_NSX_INSB_IJNSB_IJSH_NSC_ILi2EEEEEES1F_S1H_EEENSB_IJNSB_IJSD_S1M_EEES1L_NSB_IJSY_NSC_ILi4096EEEEEEEEEEEEEvEEEENS_8epilogue10collective6detail29Sm90TmaWarpSpecializedAdapterINS25_15DefaultEpilogueISN_NSB_IJlNSB_IJSD_llEEESY_EEES2A_NS24_6thread17LinearCombinationISN_Li1EffLNS2B_9ScaleType4KindE0ELNS_15FloatRoundStyleE2ESN_EENS_4gemm15EpilogueDefaultEEEEEvvEEEEvNT_6ParamsE --------------------------
	.section	.text._ZN7cutlass13device_kernelINS_4conv6kernel13ConvUniversalINS1_16ConvProblemShapeILNS1_8OperatorE2ELi2EEENS1_10collective14CollectiveConvINS1_46MainloopSm90TmaGmmaWarpSpecializedImplicitGemmILS5_2ELi18ELi2EN4cute5tupleIJNSA_1CILi1EEESD_SD_EEENS1_36KernelImplicitTmaWarpSpecializedSm90ELi1EEENSB_IJNSC_ILi64EEENSB_IJNSC_ILi128EEEEEENSB_IJNSC_ILi32EEEEEEEEENS_10bfloat16_tESN_NSA_8TiledMMAINSA_8MMA_AtomIJNSA_4SM904GMMA28MMA_64x128x16_F32BF16BF16_SSILNSR_5MajorE1ELST_1ELNSR_7ScaleInE1ELSU_1EEEEEENSA_6LayoutISE_NSB_IJNSC_ILi0EEESY_SY_EEEEENSB_IJNSA_10UnderscoreES11_S11_EEEEENS7_6detail26Sm90ImplicitGemmTileTraitsINSA_13SM90_TMA_LOADENSA_14ComposedLayoutINSA_7SwizzleILi3ELi4ELi3EEENSA_18smem_ptr_flag_bitsILi16EEENSX_INSB_IJNSB_IJSH_SD_EEENSB_IJNSC_ILi8EEENSC_ILi4EEEEEENSB_IJSD_NSC_ILi18EEEEEEEEENSB_IJNSB_IJSD_SY_EEENSB_IJSH_NSC_ILi512EEEEEENSB_IJSY_NSC_ILi2048EEEEEEEEEEEEEvEENS15_INSA_20SM90_TMA_LOAD_IM2COLENS17_IS19_S1B_NSX_INSB_IJNSB_IJSH_NSC_ILi2EEEEEES1F_S1H_EEENSB_IJNSB_IJSD_S1M_EEES1L_NSB_IJSY_NSC_ILi4096EEEEEEEEEEEEEvEEEENS_8epilogue10collective6detail29Sm90TmaWarpSpecializedAdapterINS25_15DefaultEpilogueISN_NSB_IJlNSB_IJSD_llEEESY_EEES2A_NS24_6thread17LinearCombinationISN_Li1EffLNS2B_9ScaleType4KindE0ELNS_15FloatRoundStyleE2ESN_EENS_4gemm15EpilogueDefaultEEEEEvvEEEEvNT_6ParamsE,"ax",@progbits
	.align	128
.text._ZN7cutlass13device_kernelINS_4conv6kernel13ConvUniversalINS1_16ConvProblemShapeILNS1_8OperatorE2ELi2EEENS1_10collective14CollectiveConvINS1_46MainloopSm90TmaGmmaWarpSpecializedImplicitGemmILS5_2ELi18ELi2EN4cute5tupleIJNSA_1CILi1EEESD_SD_EEENS1_36KernelImplicitTmaWarpSpecializedSm90ELi1EEENSB_IJNSC_ILi64EEENSB_IJNSC_ILi128EEEEEENSB_IJNSC_ILi32EEEEEEEEENS_10bfloat16_tESN_NSA_8TiledMMAINSA_8MMA_AtomIJNSA_4SM904GMMA28MMA_64x128x16_F32BF16BF16_SSILNSR_5MajorE1ELST_1ELNSR_7ScaleInE1ELSU_1EEEEEENSA_6LayoutISE_NSB_IJNSC_ILi0EEESY_SY_EEEEENSB_IJNSA_10UnderscoreES11_S11_EEEEENS7_6detail26Sm90ImplicitGemmTileTraitsINSA_13SM90_TMA_LOADENSA_14ComposedLayoutINSA_7SwizzleILi3ELi4ELi3EEENSA_18smem_ptr_flag_bitsILi16EEENSX_INSB_IJNSB_IJSH_SD_EEENSB_IJNSC_ILi8EEENSC_ILi4EEEEEENSB_IJSD_NSC_ILi18EEEEEEEEENSB_IJNSB_IJSD_SY_EEENSB_IJSH_NSC_ILi512EEEEEENSB_IJSY_NSC_ILi2048EEEEEEEEEEEEEvEENS15_INSA_20SM90_TMA_LOAD_IM2COLENS17_IS19_S1B_NSX_INSB_IJNSB_IJSH_NSC_ILi2EEEEEES1F_S1H_EEENSB_IJNSB_IJSD_S1M_EEES1L_NSB_IJSY_NSC_ILi4096EEEEEEEEEEEEEvEEEENS_8epilogue10collective6detail29Sm90TmaWarpSpecializedAdapterINS25_15DefaultEpilogueISN_NSB_IJlNSB_IJSD_llEEESY_EEES2A_NS24_6thread17LinearCombinationISN_Li1EffLNS2B_9ScaleType4KindE0ELNS_15FloatRoundStyleE2ESN_EENS_4gemm15EpilogueDefaultEEEEEvvEEEEvNT_6ParamsE:
        .type           _ZN7cutlass13device_kernelINS_4conv6kernel13ConvUniversalINS1_16ConvProblemShapeILNS1_8OperatorE2ELi2EEENS1_10collective14CollectiveConvINS1_46MainloopSm90TmaGmmaWarpSpecializedImplicitGemmILS5_2ELi18ELi2EN4cute5tupleIJNSA_1CILi1EEESD_SD_EEENS1_36KernelImplicitTmaWarpSpecializedSm90ELi1EEENSB_IJNSC_ILi64EEENSB_IJNSC_ILi128EEEEEENSB_IJNSC_ILi32EEEEEEEEENS_10bfloat16_tESN_NSA_8TiledMMAINSA_8MMA_AtomIJNSA_4SM904GMMA28MMA_64x128x16_F32BF16BF16_SSILNSR_5MajorE1ELST_1ELNSR_7ScaleInE1ELSU_1EEEEEENSA_6LayoutISE_NSB_IJNSC_ILi0EEESY_SY_EEEEENSB_IJNSA_10UnderscoreES11_S11_EEEEENS7_6detail26Sm90ImplicitGemmTileTraitsINSA_13SM90_TMA_LOADENSA_14ComposedLayoutINSA_7SwizzleILi3ELi4ELi3EEENSA_18smem_ptr_flag_bitsILi16EEENSX_INSB_IJNSB_IJSH_SD_EEENSB_IJNSC_ILi8EEENSC_ILi4EEEEEENSB_IJSD_NSC_ILi18EEEEEEEEENSB_IJNSB_IJSD_SY_EEENSB_IJSH_NSC_ILi512EEEEEENSB_IJSY_NSC_ILi2048EEEEEEEEEEEEEvEENS15_INSA_20SM90_TMA_LOAD_IM2COLENS17_IS19_S1B_NSX_INSB_IJNSB_IJSH_NSC_ILi2EEEEEES1F_S1H_EEENSB_IJNSB_IJSD_S1M_EEES1L_NSB_IJSY_NSC_ILi4096EEEEEEEEEEEEEvEEEENS_8epilogue10collective6detail29Sm90TmaWarpSpecializedAdapterINS25_15DefaultEpilogueISN_NSB_IJlNSB_IJSD_llEEESY_EEES2A_NS24_6thread17LinearCombinationISN_Li1EffLNS2B_9ScaleType4KindE0ELNS_15FloatRoundStyleE2ESN_EENS_4gemm15EpilogueDefaultEEEEEvvEEEEvNT_6ParamsE,@function
        .size           _ZN7cutlass13device_kernelINS_4conv6kernel13ConvUniversalINS1_16ConvProblemShapeILNS1_8OperatorE2ELi2EEENS1_10collective14CollectiveConvINS1_46MainloopSm90TmaGmmaWarpSpecializedImplicitGemmILS5_2ELi18ELi2EN4cute5tupleIJNSA_1CILi1EEESD_SD_EEENS1_36KernelImplicitTmaWarpSpecializedSm90ELi1EEENSB_IJNSC_ILi64EEENSB_IJNSC_ILi128EEEEEENSB_IJNSC_ILi32EEEEEEEEENS_10bfloat16_tESN_NSA_8TiledMMAINSA_8MMA_AtomIJNSA_4SM904GMMA28MMA_64x128x16_F32BF16BF16_SSILNSR_5MajorE1ELST_1ELNSR_7ScaleInE1ELSU_1EEEEEENSA_6LayoutISE_NSB_IJNSC_ILi0EEESY_SY_EEEEENSB_IJNSA_10UnderscoreES11_S11_EEEEENS7_6detail26Sm90ImplicitGemmTileTraitsINSA_13SM90_TMA_LOADENSA_14ComposedLayoutINSA_7SwizzleILi3ELi4ELi3EEENSA_18smem_ptr_flag_bitsILi16EEENSX_INSB_IJNSB_IJSH_SD_EEENSB_IJNSC_ILi8EEENSC_ILi4EEEEEENSB_IJSD_NSC_ILi18EEEEEEEEENSB_IJNSB_IJSD_SY_EEENSB_IJSH_NSC_ILi512EEEEEENSB_IJSY_NSC_ILi2048EEEEEEEEEEEEEvEENS15_INSA_20SM90_TMA_LOAD_IM2COLENS17_IS19_S1B_NSX_INSB_IJNSB_IJSH_NSC_ILi2EEEEEES1F_S1H_EEENSB_IJNSB_IJSD_S1M_EEES1L_NSB_IJSY_NSC_ILi4096EEEEEEEEEEEEEvEEEENS_8epilogue10collective6detail29Sm90TmaWarpSpecializedAdapterINS25_15DefaultEpilogueISN_NSB_IJlNSB_IJSD_llEEESY_EEES2A_NS24_6thread17LinearCombinationISN_Li1EffLNS2B_9ScaleType4KindE0ELNS_15FloatRoundStyleE2ESN_EENS_4gemm15EpilogueDefaultEEEEEvvEEEEvNT_6ParamsE,(.L_x_172 - _ZN7cutlass13device_kernelINS_4conv6kernel13ConvUniversalINS1_16ConvProblemShapeILNS1_8OperatorE2ELi2EEENS1_10collective14CollectiveConvINS1_46MainloopSm90TmaGmmaWarpSpecializedImplicitGemmILS5_2ELi18ELi2EN4cute5tupleIJNSA_1CILi1EEESD_SD_EEENS1_36KernelImplicitTmaWarpSpecializedSm90ELi1EEENSB_IJNSC_ILi64EEENSB_IJNSC_ILi128EEEEEENSB_IJNSC_ILi32EEEEEEEEENS_10bfloat16_tESN_NSA_8TiledMMAINSA_8MMA_AtomIJNSA_4SM904GMMA28MMA_64x128x16_F32BF16BF16_SSILNSR_5MajorE1ELST_1ELNSR_7ScaleInE1ELSU_1EEEEEENSA_6LayoutISE_NSB_IJNSC_ILi0EEESY_SY_EEEEENSB_IJNSA_10UnderscoreES11_S11_EEEEENS7_6detail26Sm90ImplicitGemmTileTraitsINSA_13SM90_TMA_LOADENSA_14ComposedLayoutINSA_7SwizzleILi3ELi4ELi3EEENSA_18smem_ptr_flag_bitsILi16EEENSX_INSB_IJNSB_IJSH_SD_EEENSB_IJNSC_ILi8EEENSC_ILi4EEEEEENSB_IJSD_NSC_ILi18EEEEEEEEENSB_IJNSB_IJSD_SY_EEENSB_IJSH_NSC_ILi512EEEEEENSB_IJSY_NSC_ILi2048EEEEEEEEEEEEEvEENS15_INSA_20SM90_TMA_LOAD_IM2COLENS17_IS19_S1B_NSX_INSB_IJNSB_IJSH_NSC_ILi2EEEEEES1F_S1H_EEENSB_IJNSB_IJSD_S1M_EEES1L_NSB_IJSY_NSC_ILi4096EEEEEEEEEEEEEvEEEENS_8epilogue10collective6detail29Sm90TmaWarpSpecializedAdapterINS25_15DefaultEpilogueISN_NSB_IJlNSB_IJSD_llEEESY_EEES2A_NS24_6thread17LinearCombinationISN_Li1EffLNS2B_9ScaleType4KindE0ELNS_15FloatRoundStyleE2ESN_EENS_4gemm15EpilogueDefaultEEEEEvvEEEEvNT_6ParamsE)
        .other          _ZN7cutlass13device_kernelINS_4conv6kernel13ConvUniversalINS1_16ConvProblemShapeILNS1_8OperatorE2ELi2EEENS1_10collective14CollectiveConvINS1_46MainloopSm90TmaGmmaWarpSpecializedImplicitGemmILS5_2ELi18ELi2EN4cute5tupleIJNSA_1CILi1EEESD_SD_EEENS1_36KernelImplicitTmaWarpSpecializedSm90ELi1EEENSB_IJNSC_ILi64EEENSB_IJNSC_ILi128EEEEEENSB_IJNSC_ILi32EEEEEEEEENS_10bfloat16_tESN_NSA_8TiledMMAINSA_8MMA_AtomIJNSA_4SM904GMMA28MMA_64x128x16_F32BF16BF16_SSILNSR_5MajorE1ELST_1ELNSR_7ScaleInE1ELSU_1EEEEEENSA_6LayoutISE_NSB_IJNSC_ILi0EEESY_SY_EEEEENSB_IJNSA_10UnderscoreES11_S11_EEEEENS7_6detail26Sm90ImplicitGemmTileTraitsINSA_13SM90_TMA_LOADENSA_14ComposedLayoutINSA_7SwizzleILi3ELi4ELi3EEENSA_18smem_ptr_flag_bitsILi16EEENSX_INSB_IJNSB_IJSH_SD_EEENSB_IJNSC_ILi8EEENSC_ILi4EEEEEENSB_IJSD_NSC_ILi18EEEEEEEEENSB_IJNSB_IJSD_SY_EEENSB_IJSH_NSC_ILi512EEEEEENSB_IJSY_NSC_ILi2048EEEEEEEEEEEEEvEENS15_INSA_20SM90_TMA_LOAD_IM2COLENS17_IS19_S1B_NSX_INSB_IJNSB_IJSH_NSC_ILi2EEEEEES1F_S1H_EEENSB_IJNSB_IJSD_S1M_EEES1L_NSB_IJSY_NSC_ILi4096EEEEEEEEEEEEEvEEEENS_8epilogue10collective6detail29Sm90TmaWarpSpecializedAdapterINS25_15DefaultEpilogueISN_NSB_IJlNSB_IJSD_llEEESY_EEES2A_NS24_6thread17LinearCombinationISN_Li1EffLNS2B_9ScaleType4KindE0ELNS_15FloatRoundStyleE2ESN_EENS_4gemm15EpilogueDefaultEEEEEvvEEEEvNT_6ParamsE,@"STO_CUDA_ENTRY STV_DEFAULT"
_ZN7cutlass13device_kernelINS_4conv6kernel13ConvUniversalINS1_16ConvProblemShapeILNS1_8OperatorE2ELi2EEENS1_10collective14CollectiveConvINS1_46MainloopSm90TmaGmmaWarpSpecializedImplicitGemmILS5_2ELi18ELi2EN4cute5tupleIJNSA_1CILi1EEESD_SD_EEENS1_36KernelImplicitTmaWarpSpecializedSm90ELi1EEENSB_IJNSC_ILi64EEENSB_IJNSC_ILi128EEEEEENSB_IJNSC_ILi32EEEEEEEEENS_10bfloat16_tESN_NSA_8TiledMMAINSA_8MMA_AtomIJNSA_4SM904GMMA28MMA_64x128x16_F32BF16BF16_SSILNSR_5MajorE1ELST_1ELNSR_7ScaleInE1ELSU_1EEEEEENSA_6LayoutISE_NSB_IJNSC_ILi0EEESY_SY_EEEEENSB_IJNSA_10UnderscoreES11_S11_EEEEENS7_6detail26Sm90ImplicitGemmTileTraitsINSA_13SM90_TMA_LOADENSA_14ComposedLayoutINSA_7SwizzleILi3ELi4ELi3EEENSA_18smem_ptr_flag_bitsILi16EEENSX_INSB_IJNSB_IJSH_SD_EEENSB_IJNSC_ILi8EEENSC_ILi4EEEEEENSB_IJSD_NSC_ILi18EEEEEEEEENSB_IJNSB_IJSD_SY_EEENSB_IJSH_NSC_ILi512EEEEEENSB_IJSY_NSC_ILi2048EEEEEEEEEEEEEvEENS15_INSA_20SM90_TMA_LOAD_IM2COLENS17_IS19_S1B_NSX_INSB_IJNSB_IJSH_NSC_ILi2EEEEEES1F_S1H_EEENSB_IJNSB_IJSD_S1M_EEES1L_NSB_IJSY_NSC_ILi4096EEEEEEEEEEEEEvEEEENS_8epilogue10collective6detail29Sm90TmaWarpSpecializedAdapterINS25_15DefaultEpilogueISN_NSB_IJlNSB_IJSD_llEEESY_EEES2A_NS24_6thread17LinearCombinationISN_Li1EffLNS2B_9ScaleType4KindE0ELNS_15FloatRoundStyleE2ESN_EENS_4gemm15EpilogueDefaultEEEEEvvEEEEvNT_6ParamsE:
[----:B------:R-:W-:Y:S01]  /*0000*/  LDC R1, c[0x0][0x28] ;  /* 0x00000a00ff017b82 */ /* 0x000fe20000000800 */
[----:B------:R-:W0:Y:S01]  /*0010*/  S2R R12, SR_TID.X ;  /* 0x00000000000c7919 */ /* 0x000e220000002100 */
[----:B------:R-:W-:Y:S01]  /*0020*/  ELECT P0, URZ, PT ;  /* 0x00000000003f782f */ /* 0x000fe20003800000 */
[----:B------:R-:W-:Y:S01]  /*0030*/  BSSY B0, `(.L_x_0) ;  /* 0x000000f000007945 */ /* 0x000fe20003800000 */
[--C-:B0-----:R-:W-:Y:S02]  /*0040*/  SHF.R.U32.HI R0, RZ, 0x5, R12.reuse ;  /* 0x00000005ff007819 */ /* 0x101fe4000001160c */
[----:B------:R-:W-:-:S03]  /*0050*/  SHF.R.U32.HI R3, RZ, 0x7, R12 ;  /* 0x00000007ff037819 */ /* 0x000fc6000001160c */
[----:B------:R-:W0:Y:S04]  /*0060*/  SHFL.IDX PT, R2, R0, RZ, 0x1f ;  /* 0x00001fff00027589 */ /* 0x000e2800000e0000 */
[----:B------:R1:W2:Y:S01]  /*0070*/  SHFL.IDX PT, R10, R3, RZ, 0x1f ;  /* 0x00001fff030a7589 */ /* 0x0002a200000e0000 */
[----:B0-----:R-:W-:-:S13]  /*0080*/  ISETP.NE.OR P0, PT, R2, RZ, !P0 ;  /* 0x000000ff0200720c */ /* 0x001fda0004705670 */
[----:B-12---:R-:W-:Y:S05]  /*0090*/  @P0 BRA `(.L_x_1) ;  /* 0x0000000000200947 */ /* 0x006fea0003800000 */
[----:B------:R-:W-:Y:S02]  /*00a0*/  ULDC.64 UR4, c[0x0][0x198] ;  /* 0x0000660000047ab9 */ /* 0x000fe40000000a00 */
[----:B------:R-:W-:Y:S02]  /*00b0*/  UIADD3 UR6, UP0, UR4, 0xf0, URZ ;  /* 0x000000f004067890 */ /* 0x000fe4000ff1e03f */
[----:B------:R-:W-:Y:S02]  /*00c0*/  UIADD3 UR4, UP1, UR4, 0x1f0, URZ ;  /* 0x000001f004047890 */ /* 0x000fe4000ff3e03f */
[----:B------:R-:W-:Y:S02]  /*00d0*/  UIADD3.X UR7, URZ, UR5, URZ, UP0, !UPT ;  /* 0x000000053f077290 */ /* 0x000fe400087fe43f */
[----:B------:R-:W-:-:S07]  /*00e0*/  UIADD3.X UR5, URZ, UR5, URZ, UP1, !UPT ;  /* 0x000000053f057290 */ /* 0x000fce0008ffe43f */
[----:B------:R0:W-:Y:S02]  /*00f0*/  UTMACCTL.PF [UR6] ;  /* 0x00000000060079b9 */ /* 0x0001e40008040000 */
[----:B------:R0:W-:Y:S02]  /*0100*/  UTMACCTL.PF [UR4] ;  /* 0x00000000040079b9 */ /* 0x0001e40008040000 */
[----:B0-----:R-:W-:Y:S01]  /*0110*/  NOP ;  /* 0x0000000000007918 */ /* 0x001fe20000000000 */
.L_x_1:
[----:B------:R-:W-:Y:S05]  /*0120*/  BSYNC B0 ;  /* 0x0000000000007941 */ /* 0x000fea0003800000 */
.L_x_0:
[----:B------:R-:W0:Y:S01]  /*0130*/  SHFL.IDX PT, R0, R0, RZ, 0x1f ;  /* 0x00001fff00007589 */ /* 0x000e2200000e0000 */
[----:B------:R-:W-:-:S04]  /*0140*/  SHF.R.S32.HI R3, RZ, 0x1f, R2 ;  /* 0x0000001fff037819 */ /* 0x000fc80000011402 */
[----:B------:R-:W-:Y:S02]  /*0150*/  LEA.HI R3, R3, R2, RZ, 0x2 ;  /* 0x0000000203037211 */ /* 0x000fe400078f10ff */
[----:B0-----:R-:W-:-:S13]  /*0160*/  ISETP.NE.AND P0, PT, R0, RZ, PT ;  /* 0x000000ff0000720c */ /* 0x001fda0003f05270 */
[----:B------:R-:W-:Y:S05]  /*0170*/  @P0 BRA `(.L_x_2) ;  /* 0x0000000000d40947 */ /* 0x000fea0003800000 */
[----:B------:R-:W-:Y:S01]  /*0180*/  ELECT P0, URZ, PT ;  /* 0x00000000003f782f */ /* 0x000fe20003800000 */
[----:B------:R-:W-:-:S12]  /*0190*/  BSSY B0, `(.L_x_2) ;  /* 0x0000033000007945 */ /* 0x000fd80003800000 */
[----:B------:R-:W-:Y:S05]  /*01a0*/  @!P0 BRA `(.L_x_3) ;  /* 0x0000000000c48947 */ /* 0x000fea0003800000 */
[----:B------:R-:W0:Y:S01]  /*01b0*/  S2UR UR8, SR_CgaCtaId ;  /* 0x00000000000879c3 */ /* 0x000e220000008800 */
[----:B------:R-:W-:Y:S01]  /*01c0*/  UMOV UR4, 0x400 ;  /* 0x0000040000047882 */ /* 0x000fe20000000000 */
[----:B------:R-:W-:Y:S01]  /*01d0*/  UMOV UR5, 0x1 ;  /* 0x0000000100057882 */ /* 0x000fe20000000000 */
[----:B------:R-:W-:Y:S02]  /*01e0*/  UMOV UR6, 0x80 ;  /* 0x0000008000067882 */ /* 0x000fe40000000000 */
[----:B------:R-:W-:-:S04]  /*01f0*/  UIADD3 UR6, -UR6, 0x100000, URZ ;  /* 0x0010000006067890 */ /* 0x000fc8000fffe13f */
[----:B------:R-:W-:Y:S02]  /*0200*/  USHF.L.U32 UR7, UR6, 0xb, URZ ;  /* 0x0000000b06077899 */ /* 0x000fe4000800063f */
[----:B------:R-:W-:Y:S02]  /*0210*/  USHF.L.U32 UR6, UR6, 0x1, URZ ;  /* 0x0000000106067899 */ /* 0x000fe4000800063f */
[----:B0-----:R-:W-:Y:S02]  /*0220*/  ULEA UR8, UR8, UR4, 0x18 ;  /* 0x0000000408087291 */ /* 0x001fe4000f8ec03f */
[----:B------:R-:W-:-:S04]  /*0230*/  UIADD3 UR4, -UR5, 0x100000, URZ ;  /* 0x0010000005047890 */ /* 0x000fc8000fffe13f */
[----:B------:R-:W-:Y:S02]  /*0240*/  USHF.L.U32 UR5, UR4, 0xb, URZ ;  /* 0x0000000b04057899 */ /* 0x000fe4000800063f */
[----:B------:R-:W-:Y:S01]  /*0250*/  USHF.L.U32 UR4, UR4, 0x1, URZ ;  /* 0x0000000104047899 */ /* 0x000fe2000800063f */
[----:B------:R-:W0:Y:S11]  /*0260*/  FENCE.VIEW.ASYNC.S ;  /* 0x00000000000073c6 */ /* 0x000e360000000000 */
[----:B0-----:R0:W1:Y:S01]  /*0270*/  SYNCS.EXCH.64 URZ, [UR8+0x36000], UR4 ;  /* 0x03600004083f75b2 */ /* 0x0010620008000100 */
[----:B------:R0:W2:Y:S01]  /*0280*/  SYNCS.EXCH.64 URZ, [UR8+0x36090], UR6 ;  /* 0x03609006083f75b2 */ /* 0x0000a20008000100 */
[----:B------:R0:W3:Y:S01]  /*0290*/  SYNCS.EXCH.64 URZ, [UR8+0x36008], UR4 ;  /* 0x03600804083f75b2 */ /* 0x0000e20008000100 */
[----:B------:R0:W4:Y:S01]  /*02a0*/  SYNCS.EXCH.64 URZ, [UR8+0x36098], UR6 ;  /* 0x03609806083f75b2 */ /* 0x0001220008000100 */
[----:B------:R0:W0:Y:S01]  /*02b0*/  SYNCS.EXCH.64 URZ, [UR8+0x36010], UR4 ;  /* 0x03601004083f75b2 */ /* 0x0000220008000100 */
        /* <DEDUP_REMOVED lines=31> */
[----:B-1234-:R-:W-:Y:S01]  /*04b0*/  NOP ;  /* 0x0000000000007918 */ /* 0x01efe20000000000 */
.L_x_3:
[----:B0-----:R-:W-:Y:S05]  /*04c0*/  BSYNC B0 ;  /* 0x0000000000007941 */ /* 0x001fea0003800000 */
.L_x_2:
[----:B------:R-:W-:Y:S01]  /*04d0*/  ULDC.64 UR4, c[0x0][0x598] ;  /* 0x0001660000047ab9 */ /* 0x000fe20000000a00 */
[----:B------:R-:W-:Y:S01]  /*04e0*/  LOP3.LUT R3, R3, 0xfffffffc, RZ, 0xc0, !PT ;  /* 0xfffffffc03037812 */ /* 0x000fe200078ec0ff */
[----:B------:R-:W-:Y:S01]  /*04f0*/  NOP ;  /* 0x0000000000007918 */ /* 0x000fe20000000000 */
[----:B------:R-:W-:Y:S01]  /*0500*/  ISETP.NE.U32.AND P0, PT, RZ, UR4, PT ;  /* 0x00000004ff007c0c */ /* 0x000fe2000bf05070 */
[----:B------:R-:W-:Y:S01]  /*0510*/  NOP ;  /* 0x0000000000007918 */ /* 0x000fe20000000000 */
[----:B------:R-:W-:Y:S01]  /*0520*/  BAR.SYNC.DEFER_BLOCKING 0x0 ;  /* 0x0000000000007b1d */ /* 0x000fe20000010000 */
[----:B------:R-:W-:Y:S01]  /*0530*/  IMAD.IADD R3, R2, 0x1, -R3 ;  /* 0x0000000102037824 */ /* 0x000fe200078e0a03 */
[----:B------:R-:W-:Y:S02]  /*0540*/  ISETP.NE.AND.EX P0, PT, RZ, UR5, PT, P0 ;  /* 0x00000005ff007c0c */ /* 0x000fe4000bf05300 */
[C---:B------:R-:W-:Y:S02]  /*0550*/  ISETP.NE.AND P2, PT, R10.reuse, 0x1, PT ;  /* 0x000000010a00780c */ /* 0x040fe40003f45270 */
[----:B------:R-:W-:Y:S01]  /*0560*/  LOP3.LUT P1, RZ, R10, R3, RZ, 0xfc, !PT ;  /* 0x000000030aff7212 */ /* 0x000fe2000782fcff */
[----:B------:R-:W-:-:S03]  /*0570*/  ULDC.64 UR12, c[0x0][0x208] ;  /* 0x00008200000c7ab9 */ /* 0x000fc60000000a00 */
[----:B------:R-:W-:-:S04]  /*0580*/  SEL R2, RZ, 0x1, P1 ;  /* 0x00000001ff027807 */ /* 0x000fc80000800000 */
[----:B------:R-:W-:Y:S01]  /*0590*/  SEL R2, R2, 0x2, P2 ;  /* 0x0000000202027807 */ /* 0x000fe20001000000 */
[----:B------:R-:W-:Y:S06]  /*05a0*/  @!P0 BRA `(.L_x_4) ;  /* 0x00000000001c8947 */ /* 0x000fec0003800000 */
[----:B------:R-:W0:Y:S02]  /*05b0*/  LDC.64 R4, c[0x0][0x598] ;  /* 0x00016600ff047b82 */ /* 0x000e240000000a00 */
[----:B0-----:R-:W2:Y:S02]  /*05c0*/  LDG.E.64 R4, desc[UR12][R4.64] ;  /* 0x0000000c04047981 */ /* 0x001ea4000c1e1b00 */
[----:B--2---:R-:W-:-:S04]  /*05d0*/  ISETP.NE.U32.AND P0, PT, R4, RZ, PT ;  /* 0x000000ff0400720c */ /* 0x004fc80003f05070 */
[----:B------:R-:W-:-:S13]  /*05e0*/  ISETP.NE.AND.EX P0, PT, R5, RZ, PT, P0 ;  /* 0x000000ff0500720c */ /* 0x000fda0003f05300 */
[----:B------:R-:W-:Y:S05]  /*05f0*/  @!P0 BRA `(.L_x_4) ;  /* 0x0000000000088947 */ /* 0x000fea0003800000 */
[----:B------:R2:W5:Y:S01]  /*0600*/  LD.E R0, desc[UR12][R4.64] ;  /* 0x0000000c04007980 */ /* 0x000562000c101900 */
[----:B------:R-:W-:Y:S05]  /*0610*/  BRA `(.L_x_5) ;  /* 0x0000000000207947 */ /* 0x000fea0003800000 */
.L_x_4:
[----:B------:R-:W-:Y:S02]  /*0620*/  ULDC.64 UR4, c[0x0][0x588] ;  /* 0x0001620000047ab9 */ /* 0x000fe40000000a00 */
[----:B------:R-:W-:-:S04]  /*0630*/  ISETP.NE.U32.AND P0, PT, RZ, UR4, PT ;  /* 0x00000004ff007c0c */ /* 0x000fc8000bf05070 */
[----:B------:R-:W-:-:S13]  /*0640*/  ISETP.NE.AND.EX P0, PT, RZ, UR5, PT, P0 ;  /* 0x00000005ff007c0c */ /* 0x000fda000bf05300 */
[----:B------:R-:W-:Y:S05]  /*0650*/  @!P0 BRA `(.L_x_6) ;  /* 0x00000000000c8947 */ /* 0x000fea0003800000 */
[----:B------:R-:W0:Y:S02]  /*0660*/  LDC.64 R4, c[0x0][0x588] ;  /* 0x00016200ff047b82 */ /* 0x000e240000000a00 */
[----:B0-----:R0:W5:Y:S01]  /*0670*/  LDG.E R0, desc[UR12][R4.64] ;  /* 0x0000000c04007981 */ /* 0x001162000c1e1900 */
[----:B------:R-:W-:Y:S05]  /*0680*/  BRA `(.L_x_5) ;  /* 0x0000000000047947 */ /* 0x000fea0003800000 */
.L_x_6:
[----:B------:R-:W1:Y:S02]  /*0690*/  LDC R0, c[0x0][0x580] ;  /* 0x00016000ff007b82 */ /* 0x000e640000000800 */
.L_x_5:
[----:B------:R-:W-:Y:S02]  /*06a0*/  ULDC.64 UR4, c[0x0][0x5a0] ;  /* 0x0001680000047ab9 */ /* 0x000fe40000000a00 */
[----:B------:R-:W-:-:S04]  /*06b0*/  ISETP.NE.U32.AND P0, PT, RZ, UR4, PT ;  /* 0x00000004ff007c0c */ /* 0x000fc8000bf05070 */
[----:B------:R-:W-:-:S13]  /*06c0*/  ISETP.NE.AND.EX P0, PT, RZ, UR5, PT, P0 ;  /* 0x00000005ff007c0c */ /* 0x000fda000bf05300 */
[----:B------:R-:W-:Y:S05]  /*06d0*/  @!P0 BRA `(.L_x_7) ;  /* 0x00000000001c8947 */ /* 0x000fea0003800000 */
[----:B0-2---:R-:W0:Y:S02]  /*06e0*/  LDC.64 R4, c[0x0][0x5a0] ;  /* 0x00016800ff047b82 */ /* 0x005e240000000a00 */
[----:B0-----:R-:W2:Y:S02]  /*06f0*/  LDG.E.64 R4, desc[UR12][R4.64] ;  /* 0x0000000c04047981 */ /* 0x001ea4000c1e1b00 */
[----:B--2---:R-:W-:-:S04]  /*0700*/  ISETP.NE.U32.AND P0, PT, R4, RZ, PT ;  /* 0x000000ff0400720c */ /* 0x004fc80003f05070 */
[----:B------:R-:W-:-:S13]  /*0710*/  ISETP.NE.AND.EX P0, PT, R5, RZ, PT, P0 ;  /* 0x000000ff0500720c */ /* 0x000fda0003f05300 */
[----:B------:R-:W-:Y:S05]  /*0720*/  @!P0 BRA `(.L_x_7) ;  /* 0x0000000000088947 */ /* 0x000fea0003800000 */
[----:B------:R0:W5:Y:S01]  /*0730*/  LD.E R6, desc[UR12][R4.64] ;  /* 0x0000000c04067980 */ /* 0x000162000c101900 */
[----:B------:R-:W-:Y:S05]  /*0740*/  BRA `(.L_x_8) ;  /* 0x0000000000207947 */ /* 0x000fea0003800000 */
.L_x_7:
[----:B------:R-:W-:Y:S02]  /*0750*/  ULDC.64 UR4, c[0x0][0x590] ;  /* 0x0001640000047ab9 */ /* 0x000fe40000000a00 */
[----:B------:R-:W-:-:S04]  /*0760*/  ISETP.NE.U32.AND P0, PT, RZ, UR4, PT ;  /* 0x00000004ff007c0c */ /* 0x000fc8000bf05070 */
[----:B------:R-:W-:-:S13]  /*0770*/  ISETP.NE.AND.EX P0, PT, RZ, UR5, PT, P0 ;  /* 0x00000005ff007c0c */ /* 0x000fda000bf05300 */
[----:B------:R-:W-:Y:S05]  /*0780*/  @!P0 BRA `(.L_x_9) ;  /* 0x00000000000c8947 */ /* 0x000fea0003800000 */
[----:B------:R-:W3:Y:S02]  /*0790*/  LDC.64 R6, c[0x0][0x590] ;  /* 0x00016400ff067b82 */ /* 0x000ee40000000a00 */
[----:B---3--:R4:W5:Y:S01]  /*07a0*/  LDG.E R6, desc[UR12][R6.64] ;  /* 0x0000000c06067981 */ /* 0x008962000c1e1900 */
[----:B------:R-:W-:Y:S05]  /*07b0*/  BRA `(.L_x_8) ;  /* 0x0000000000047947 */ /* 0x000fea0003800000 */
.L_x_9:
[----:B------:R-:W3:Y:S02]  /*07c0*/  LDC R6, c[0x0][0x584] ;  /* 0x00016100ff067b82 */ /* 0x000ee40000000800 */
.L_x_8:
[----:B0-2---:R-:W0:Y:S01]  /*07d0*/  LDC R4, c[0x0][0x4c0] ;  /* 0x00013000ff047b82 */ /* 0x005e220000000800 */
[----:B------:R-:W2:Y:S07]  /*07e0*/  S2R R14, SR_CTAID.Y ;  /* 0x00000000000e7919 */ /* 0x000eae0000002600 */
[----:B------:R-:W1:Y:S01]  /*07f0*/  LDC R15, c[0x0][0x4c4] ;  /* 0x00013100ff0f7b82 */ /* 0x000e620000000800 */
[----:B0-----:R-:W-:-:S05]  /*0800*/  VIADD R4, R4, 0x7f ;  /* 0x0000007f04047836 */ /* 0x001fca0000000000 */
[----:B------:R-:W-:Y:S02]  /*0810*/  SHF.R.S32.HI R5, RZ, 0x1f, R4 ;  /* 0x0000001fff057819 */ /* 0x000fe40000011404 */
[----:B-1----:R-:W-:Y:S02]  /*0820*/  IABS R13, R15 ;  /* 0x0000000f000d7213 */ /* 0x002fe40000000000 */
[----:B------:R-:W-:-:S04]  /*0830*/  LEA.HI R5, R5, R4, RZ, 0x7 ;  /* 0x0000000405057211 */ /* 0x000fc800078f38ff */
[----:B----4-:R-:W-:-:S04]  /*0840*/  SHF.R.S32.HI R7, RZ, 0x7, R5 ;  /* 0x00000007ff077819 */ /* 0x010fc80000011405 */
[-C--:B------:R-:W-:Y:S02]  /*0850*/  IABS R16, R7.reuse ;  /* 0x0000000700107213 */ /* 0x080fe40000000000 */
[----:B------:R-:W-:Y:S02]  /*0860*/  IABS R11, R7 ;  /* 0x00000007000b7213 */ /* 0x000fe40000000000 */
[----:B------:R-:W0:Y:S03]  /*0870*/  I2F.RP R8, R16 ;  /* 0x0000001000087306 */ /* 0x000e260000209400 */
[----:B------:R-:W-:-:S05]  /*0880*/  IMAD.MOV R11, RZ, RZ, -R11 ;  /* 0x000000ffff0b7224 */ /* 0x000fca00078e0a0b */
[----:B0-----:R-:W0:Y:S02]  /*0890*/  MUFU.RCP R8, R8 ;  /* 0x0000000800087308 */ /* 0x001e240000001000 */
[----:B0-----:R-:W-:Y:S01]  /*08a0*/  VIADD R4, R8, 0xffffffe ;  /* 0x0ffffffe08047836 */ /* 0x001fe20000000000 */
[----:B--2---:R-:W-:-:S05]  /*08b0*/  IABS R8, R14 ;  /* 0x0000000e00087213 */ /* 0x004fca0000000000 */
[----:B------:R0:W1:Y:S02]  /*08c0*/  F2I.FTZ.U32.TRUNC.NTZ R5, R4 ;  /* 0x0000000400057305 */ /* 0x000064000021f000 */
[----:B0-----:R-:W-:Y:S02]  /*08d0*/  IMAD.MOV.U32 R4, RZ, RZ, RZ ;  /* 0x000000ffff047224 */ /* 0x001fe400078e00ff */
[----:B-1----:R-:W-:-:S04]  /*08e0*/  IMAD.MOV R9, RZ, RZ, -R5 ;  /* 0x000000ffff097224 */ /* 0x002fc800078e0a05 */
[----:B------:R-:W-:-:S04]  /*08f0*/  IMAD R9, R9, R16, RZ ;  /* 0x0000001009097224 */ /* 0x000fc800078e02ff */
[----:B------:R-:W-:Y:S02]  /*0900*/  IMAD.HI.U32 R5, R5, R9, R4 ;  /* 0x0000000905057227 */ /* 0x000fe400078e0004 */
[----:B------:R-:W0:Y:S04]  /*0910*/  I2F.RP R9, R13 ;  /* 0x0000000d00097306 */ /* 0x000e280000209400 */
[----:B------:R-:W-:-:S04]  /*0920*/  IMAD.HI.U32 R4, R5, R8, RZ ;  /* 0x0000000805047227 */ /* 0x000fc800078e00ff */
[----:B------:R-:W-:Y:S01]  /*0930*/  IMAD R5, R4, R11, R8 ;  /* 0x0000000b04057224 */ /* 0x000fe200078e0208 */
[----:B------:R-:W-:-:S04]  /*0940*/  LOP3.LUT R8, R14, R7, RZ, 0x3c, !PT ;  /* 0x000000070e087212 */ /* 0x000fc800078e3cff */
[----:B------:R-:W-:Y:S01]  /*0950*/  ISETP.GT.U32.AND P1, PT, R16, R5, PT ;  /* 0x000000051000720c */ /* 0x000fe20003f24070 */
[----:B0-----:R-:W0:Y:S01]  /*0960*/  MUFU.RCP R9, R9 ;  /* 0x0000000900097308 */ /* 0x001e220000001000 */
[----:B------:R-:W-:-:S11]  /*0970*/  ISETP.GE.AND P2, PT, R8, RZ, PT ;  /* 0x000000ff0800720c */ /* 0x000fd60003f46270 */
[----:B------:R-:W-:Y:S02]  /*0980*/  @!P1 IMAD.IADD R5, R5, 0x1, -R16 ;  /* 0x0000000105059824 */ /* 0x000fe400078e0a10 */
[----:B------:R-:W-:Y:S01]  /*0990*/  @!P1 VIADD R4, R4, 0x1 ;  /* 0x0000000104049836 */ /* 0x000fe20000000000 */
[----:B------:R-:W-:Y:S02]  /*09a0*/  ISETP.NE.AND P1, PT, R7, RZ, PT ;  /* 0x000000ff0700720c */ /* 0x000fe40003f25270 */
[----:B------:R-:W-:Y:S01]  /*09b0*/  ISETP.GE.U32.AND P0, PT, R5, R16, PT ;  /* 0x000000100500720c */ /* 0x000fe20003f06070 */
[----:B0-----:R-:W-:-:S04]  /*09c0*/  VIADD R11, R9, 0xffffffe ;  /* 0x0ffffffe090b7836 */ /* 0x001fc80000000000 */
[----:B------:R0:W1:Y:S08]  /*09d0*/  F2I.FTZ.U32.TRUNC.NTZ R5, R11 ;  /* 0x0000000b00057305 */ /* 0x000070000021f000 */
[----:B------:R-:W-:Y:S01]  /*09e0*/  @P0 VIADD R4, R4, 0x1 ;  /* 0x0000000104040836 */ /* 0x000fe20000000000 */
[----:B0-----:R-:W0:Y:S03]  /*09f0*/  LDC R11, c[0x0][0x290] ;  /* 0x0000a400ff0b7b82 */ /* 0x001e260000000800 */
[----:B------:R-:W-:-:S02]  /*0a00*/  IMAD.MOV.U32 R18, RZ, RZ, R4 ;  /* 0x000000ffff127224 */ /* 0x000fc400078e0004 */
[----:B-1----:R-:W-:Y:S02]  /*0a10*/  IMAD.MOV R4, RZ, RZ, -R5 ;  /* 0x000000ffff047224 */ /* 0x002fe400078e0a05 */
[----:B------:R-:W-:Y:S01]  /*0a20*/  @!P2 IMAD.MOV R18, RZ, RZ, -R18 ;  /* 0x000000ffff12a224 */ /* 0x000fe200078e0a12 */
[----:B------:R-:W-:Y:S01]  /*0a30*/  @!P1 LOP3.LUT R18, RZ, R7, RZ, 0x33, !PT ;  /* 0x00000007ff129212 */ /* 0x000fe200078e33ff */
[----:B------:R-:W-:Y:S02]  /*0a40*/  IMAD R9, R4, R13, RZ ;  /* 0x0000000d04097224 */ /* 0x000fe400078e02ff */
[----:B------:R-:W-:Y:S01]  /*0a50*/  IMAD.MOV.U32 R4, RZ, RZ, RZ ;  /* 0x000000ffff047224 */ /* 0x000fe200078e00ff */
[----:B------:R-:W-:-:S03]  /*0a60*/  IABS R8, R18 ;  /* 0x0000001200087213 */ /* 0x000fc60000000000 */
[----:B------:R-:W-:-:S04]  /*0a70*/  IMAD.HI.U32 R4, R5, R9, R4 ;  /* 0x0000000905047227 */ /* 0x000fc800078e0004 */
[----:B------:R-:W-:Y:S02]  /*0a80*/  IMAD.MOV.U32 R5, RZ, RZ, R8 ;  /* 0x000000ffff057224 */ /* 0x000fe400078e0008 */
[----:B------:R-:W-:Y:S02]  /*0a90*/  IMAD.MOV R9, RZ, RZ, -R18 ;  /* 0x000000ffff097224 */ /* 0x000fe400078e0a12 */
[----:B------:R-:W-:-:S04]  /*0aa0*/  IMAD.HI.U32 R8, R4, R5, RZ ;  /* 0x0000000504087227 */ /* 0x000fc800078e00ff */
[----:B------:R-:W-:Y:S02]  /*0ab0*/  IMAD.MOV R4, RZ, RZ, -R8 ;  /* 0x000000ffff047224 */ /* 0x000fe400078e0a08 */
[----:B------:R-:W-:Y:S02]  /*0ac0*/  IMAD R7, R7, R9, R14 ;  /* 0x0000000907077224 */ /* 0x000fe400078e020e */
[----:B------:R-:W-:-:S05]  /*0ad0*/  IMAD R4, R13, R4, R5 ;  /* 0x000000040d047224 */ /* 0x000fca00078e0205 */
[----:B------:R-:W-:-:S13]  /*0ae0*/  ISETP.GT.U32.AND P1, PT, R13, R4, PT ;  /* 0x000000040d00720c */ /* 0x000fda0003f24070 */
[----:B------:R-:W-:Y:S02]  /*0af0*/  @!P1 IMAD.IADD R4, R4, 0x1, -R13 ;  /* 0x0000000104049824 */ /* 0x000fe400078e0a0d */
[----:B------:R-:W-:Y:S01]  /*0b00*/  @!P1 VIADD R8, R8, 0x1 ;  /* 0x0000000108089836 */ /* 0x000fe20000000000 */
[----:B------:R-:W-:Y:S02]  /*0b10*/  ISETP.NE.AND P1, PT, R15, RZ, PT ;  /* 0x000000ff0f00720c */ /* 0x000fe40003f25270 */
[----:B------:R-:W-:Y:S02]  /*0b20*/  ISETP.GE.U32.AND P0, PT, R4, R13, PT ;  /* 0x0000000d0400720c */ /* 0x000fe40003f06070 */
[----:B------:R-:W-:-:S04]  /*0b30*/  LOP3.LUT R4, R18, R15, RZ, 0x3c, !PT ;  /* 0x0000000f12047212 */ /* 0x000fc800078e3cff */
[----:B------:R-:W-:Y:S01]  /*0b40*/  ISETP.GE.AND P2, PT, R4, RZ, PT ;  /* 0x000000ff0400720c */ /* 0x000fe20003f46270 */
[----:B0-----:R-:W-:-:S05]  /*0b50*/  VIADD R4, R11, 0x1f ;  /* 0x0000001f0b047836 */ /* 0x001fca0000000000 */
[----:B------:R-:W-:Y:S01]  /*0b60*/  SHF.R.S32.HI R5, RZ, 0x1f, R4 ;  /* 0x0000001fff057819 */ /* 0x000fe20000011404 */
[----:B------:R-:W-:Y:S01]  /*0b70*/  @P0 VIADD R8, R8, 0x1 ;  /* 0x0000000108080836 */ /* 0x000fe20000000000 */
[----:B------:R-:W-:Y:S02]  /*0b80*/  ISETP.NE.AND P0, PT, R10, RZ, PT ;  /* 0x000000ff0a00720c */ /* 0x000fe40003f05270 */
[----:B------:R-:W-:-:S03]  /*0b90*/  LEA.HI R5, R5, R4, RZ, 0x5 ;  /* 0x0000000405057211 */ /* 0x000fc600078f28ff */
[----:B------:R-:W-:Y:S01]  /*0ba0*/  @!P2 IMAD.MOV R8, RZ, RZ, -R8 ;  /* 0x000000ffff08a224 */ /* 0x000fe200078e0a08 */
[----:B------:R-:W-:Y:S02]  /*0bb0*/  @!P1 LOP3.LUT R8, RZ, R15, RZ, 0x33, !PT ;  /* 0x0000000fff089212 */ /* 0x000fe400078e33ff */
[----:B------:R-:W-:-:S03]  /*0bc0*/  SHF.R.S32.HI R14, RZ, 0x5, R5 ;  /* 0x00000005ff0e7819 */ /* 0x000fc60000011405 */
[----:B------:R-:W-:-:S04]  /*0bd0*/  IMAD.MOV R16, RZ, RZ, -R8 ;  /* 0x000000ffff107224 */ /* 0x000fc800078e0a08 */
[----:B------:R-:W-:Y:S01]  /*0be0*/  IMAD R15, R15, R16, R18 ;  /* 0x000000100f0f7224 */ /* 0x000fe200078e0212 */
[----:B------:R-:W-:Y:S06]  /*0bf0*/  @!P0 BRA `(.L_x_10) ;  /* 0x0000005000188947 */ /* 0x000fec0003800000 */
[----:B------:R-:W-:-:S13]  /*0c00*/  ISETP.NE.AND P0, PT, R10, 0x1, PT ;  /* 0x000000010a00780c */ /* 0x000fda0003f05270 */
[----:B------:R-:W-:Y:S05]  /*0c10*/  @P0 EXIT ;  /* 0x000000000000094d */ /* 0x000fea0003800000 */
[----:B------:R-:W-:Y:S01]  /*0c20*/  ISETP.GE.AND P0, PT, R11, 0x1, PT ;  /* 0x000000010b00780c */ /* 0x000fe20003f06270 */
[----:B------:R-:W-:Y:S01]  /*0c30*/  UMOV UR4, URZ ;  /* 0x0000003f00047c82 */ /* 0x000fe20008000000 */
[----:B------:R-:W-:Y:S02]  /*0c40*/  CS2R R86, SRZ ;  /* 0x0000000000567805 */ /* 0x000fe4000001ff00 */
[----:B------:R-:W-:Y:S02]  /*0c50*/  CS2R R24, SRZ ;  /* 0x0000000000187805 */ /* 0x000fe4000001ff00 */
[----:B------:R-:W-:Y:S02]  /*0c60*/  CS2R R26, SRZ ;  /* 0x00000000001a7805 */ /* 0x000fe4000001ff00 */
[----:B------:R-:W-:Y:S02]  /*0c70*/  CS2R R28, SRZ ;  /* 0x00000000001c7805 */ /* 0x000fe4000001ff00 */
[----:B------:R-:W-:-:S02]  /*0c80*/  CS2R R30, SRZ ;  /* 0x00000000001e7805 */ /* 0x000fc4000001ff00 */
[----:B------:R-:W-:Y:S02]  /*0c90*/  CS2R R32, SRZ ;  /* 0x0000000000207805 */ /* 0x000fe4000001ff00 */
        /* <DEDUP_REMOVED lines=25> */
[----:B------:R-:W-:Y:S01]  /*0e30*/  CS2R R84, SRZ ;  /* 0x0000000000547805 */ /* 0x000fe2000001ff00 */
[----:B------:R-:W-:Y:S06]  /*0e40*/  @!P0 BRA `(.L_x_11) ;  /* 0x0000000000748947 */ /* 0x000fec0003800000 */
[----:B------:R-:W-:-:S04]  /*0e50*/  LOP3.LUT R3, R2, 0x1, RZ, 0xfc, !PT ;  /* 0x0000000102037812 */ /* 0x000fc800078efcff */
[----:B------:R-:W-:-:S13]  /*0e60*/  ISETP.NE.AND P0, PT, R3, 0x3, PT ;  /* 0x000000030300780c */ /* 0x000fda0003f05270 */
[----:B------:R-:W-:Y:S05]  /*0e70*/  @!P0 BRA `(.L_x_12) ;  /* 0x0000000000048947 */ /* 0x000fea0003800000 */
[----:B------:R-:W-:Y:S01]  /*0e80*/  BPT.TRAP 0x1 ;  /* 0x000000040000795c */ /* 0x000fe20000300000 */
.L_x_12:
[----:B------:R-:W0:Y:S01]  /*0e90*/  S2UR UR5, SR_CgaCtaId ;  /* 0x00000000000579c3 */ /* 0x000e220000008800 */
[----:B------:R-:W-:Y:S01]  /*0ea0*/  SHF.L.U32 R3, RZ, 0x1f, RZ ;  /* 0x0000001fff037819 */ /* 0x000fe200000006ff */
[----:B------:R-:W-:Y:S02]  /*0eb0*/  UMOV UR4, 0x400 ;  /* 0x0000040000047882 */ /* 0x000fe40000000000 */
[----:B0-----:R-:W-:-:S12]  /*0ec0*/  ULEA UR6, UR5, UR4, 0x18 ;  /* 0x0000000405067291 */ /* 0x001fd8000f8ec03f */
.L_x_13:
[----:B0-----:R-:W-:-:S04]  /*0ed0*/  IMAD.U32 R4, RZ, RZ, UR6 ;  /* 0x00000006ff047e24 */ /* 0x001fc8000f8e00ff */
[----:B------:R0:W1:Y:S03]  /*0ee0*/  SYNCS.PHASECHK.TRANS64.TRYWAIT P0, [R4+URZ+0x36000], R3 ;  /* 0x03600003040075a7 */ /* 0x000066000800017f */
[----:B-1----:R-:W-:Y:S05]  /*0ef0*/  @!P0 NANOSLEEP.SYNCS 0x989680 ;  /* 0x009896800000895d */ /* 0x002fea0003900000 */
[----:B------:R-:W1:Y:S02]  /*0f00*/  @!P0 SYNCS.PHASECHK.TRANS64 P0, [R4+URZ+0x36000], R3 ;  /* 0x03600003040085a7 */ /* 0x000e64000800007f */
[----:B-1----:R-:W-:Y:S05]  /*0f10*/  @!P0 BRA `(.L_x_13) ;  /* 0xfffffffc00ec8947 */ /* 0x002fea000383ffff */
[----:B------:R-:W-:Y:S01]  /*0f20*/  UIADD3 UR4, UR6, 0x12000, URZ ;  /* 0x0001200006047890 */ /* 0x000fe2000fffe03f */
[----:B------:R-:W-:Y:S01]  /*0f30*/  WARPGROUP.ARRIVE ;  /* 0x00000000000079c5 */ /* 0x000fe20000000000 */
[----:B------:R-:W-:Y:S02]  /*0f40*/  UMOV UR7, 0x40000040 ;  /* 0x4000004000077882 */ /* 0x000fe40000000000 */
[----:B------:R-:W-:Y:S02]  /*0f50*/  USHF.R.U32.HI UR5, URZ, 0x4, UR4 ;  /* 0x000000043f057899 */ /* 0x000fe40008011604 */
[----:B------:R-:W-:Y:S02]  /*0f60*/  USHF.R.U32.HI UR4, URZ, 0x4, UR6 ;  /* 0x000000043f047899 */ /* 0x000fe40008011606 */
[----:B------:R-:W-:Y:S02]  /*0f70*/  ULOP3.LUT UR5, UR5, 0x3fff, URZ, 0xc0, !UPT ;  /* 0x00003fff05057892 */ /* 0x000fe4000f8ec03f */
[----:B------:R-:W-:-:S02]  /*0f80*/  ULOP3.LUT UR4, UR4, 0x3fff, URZ, 0xc0, !UPT ;  /* 0x00003fff04047892 */ /* 0x000fc4000f8ec03f */
[----:B------:R-:W-:-:S03]  /*0f90*/  ULOP3.LUT UR6, UR5, 0x1000000, URZ, 0xfc, !UPT ;  /* 0x0100000005067892 */ /* 0x000fc6000f8efc3f */
[----:B------:R-:W-:-:S06]  /*0fa0*/  UMOV UR5, 0x40000040 ;  /* 0x4000004000057882 */ /* 0x000fcc0000000000 */
[----:B------:R-:W-:Y:S01]  /*0fb0*/  HGMMA.64x128x16.F32.BF16 R24, gdesc[UR4].tnspA.tnspB, RZ, !UPT ;  /* 0x61e00000041879f0 */ /* 0x000fe2000c7018ff */
[----:B------:R-:W-:Y:S02]  /*0fc0*/  UIADD3 UR4, UR4, 0x80, URZ ;  /* 0x0000008004047890 */ /* 0x000fe4000fffe03f */
[----:B------:R-:W-:Y:S01]  /*0fd0*/  UIADD3 UR6, UR6, 0x80, URZ ;  /* 0x0000008006067890 */ /* 0x000fe2000fffe03f */
[----:B------:R-:W-:Y:S01]  /*0fe0*/  UMOV UR5, 0x40000040 ;  /* 0x4000004000057882 */ /* 0x000fe20000000000 */
[----:B------:R-:W-:-:S07]  /*0ff0*/  UMOV UR7, 0x40000040 ;  /* 0x4000004000077882 */ /* 0x000fce0000000000 */
[----:B------:R-:W-:Y:S01]  /*1000*/  HGMMA.64x128x16.F32.BF16 R24, gdesc[UR4].tnspA.tnspB, R24, gsb0 ;  /* 0x61e00000041879f0 */ /* 0x000fe20008001818 */
[----:B------:R-:W-:-:S05]  /*1010*/  UMOV UR4, 0x1 ;  /* 0x0000000100047882 */ /* 0x000fca0000000000 */
.L_x_11:
[----:B0-----:R-:W-:-:S05]  /*1020*/  VIMNMX R3, R14, 0x1, PT ;  /* 0x000000010e037848 */ /* 0x001fca0003fe0100 */
[----:B------:R-:W-:-:S05]  /*1030*/  IMAD.IADD R3, R14, 0x1, -R3 ;  /* 0x000000010e037824 */ /* 0x000fca00078e0a03 */
[----:B------:R-:W-:-:S13]  /*1040*/  ISETP.GE.AND P0, PT, R3, 0x1, PT ;  /* 0x000000010300780c */ /* 0x000fda0003f06270 */
[----:B------:R-:W-:Y:S05]  /*1050*/  @!P0 BRA `(.L_x_14) ;  /* 0x0000000000e48947 */ /* 0x000fea0003800000 */
[----:B------:R-:W0:Y:S01]  /*1060*/  S2UR UR6, SR_CgaCtaId ;  /* 0x00000000000679c3 */ /* 0x000e220000008800 */
[----:B------:R-:W-:Y:S01]  /*1070*/  UMOV UR5, 0x400 ;  /* 0x0000040000057882 */ /* 0x000fe20000000000 */
[----:B------:R-:W-:Y:S01]  /*1080*/  LOP3.LUT R11, R2, 0x1, RZ, 0xfc, !PT ;  /* 0x00000001020b7812 */ /* 0x000fe200078efcff */
[----:B------:R-:W-:Y:S01]  /*1090*/  IMAD.MOV.U32 R9, RZ, RZ, RZ ;  /* 0x000000ffff097224 */ /* 0x000fe200078e00ff */
[----:B------:R-:W-:Y:S01]  /*10a0*/  UISETP.NE.U32.AND UP0, UPT, UR4, URZ, UPT ;  /* 0x0000003f0400728c */ /* 0x000fe2000bf05070 */
[----:B------:R-:W-:Y:S01]  /*10b0*/  IMAD.MOV.U32 R4, RZ, RZ, R3 ;  /* 0x000000ffff047224 */ /* 0x000fe200078e0003 */
[----:B0-----:R-:W-:-:S04]  /*10c0*/  ULEA UR7, UR6, UR5, 0x18 ;  /* 0x0000000506077291 */ /* 0x001fc8000f8ec03f */
[----:B------:R-:W-:-:S04]  /*10d0*/  UIADD3 UR5, UR7, 0x12000, URZ ;  /* 0x0001200007057890 */ /* 0x000fc8000fffe03f */
[----:B------:R-:W-:Y:S02]  /*10e0*/  USHF.R.U32.HI UR6, URZ, 0x4, UR5 ;  /* 0x000000043f067899 */ /* 0x000fe40008011605 */
[----:B------:R-:W-:Y:S02]  /*10f0*/  USHF.R.U32.HI UR5, URZ, 0x4, UR7 ;  /* 0x000000043f057899 */ /* 0x000fe40008011607 */
[----:B------:R-:W-:Y:S02]  /*1100*/  ULOP3.LUT UR6, UR6, 0x3fff, URZ, 0xc0, !UPT ;  /* 0x00003fff06067892 */ /* 0x000fe4000f8ec03f */
[----:B------:R-:W-:Y:S02]  /*1110*/  ULOP3.LUT UR14, UR5, 0x3fff, URZ, 0xc0, !UPT ;  /* 0x00003fff050e7892 */ /* 0x000fe4000f8ec03f */
[----:B------:R-:W-:Y:S01]  /*1120*/  ULOP3.LUT UR15, UR6, 0x1000000, URZ, 0xfc, !UPT ;  /* 0x01000000060f7892 */ /* 0x000fe2000f8efc3f */
[----:B------:R-:W-:-:S11]  /*1130*/  UMOV UR5, URZ ;  /* 0x0000003f00057c82 */ /* 0x000fd60008000000 */
.L_x_19:
[----:B------:R-:W-:-:S13]  /*1140*/  ISETP.NE.AND P1, PT, R11, 0x3, PT ;  /* 0x000000030b00780c */ /* 0x000fda0003f25270 */
[----:B0-----:R-:W-:Y:S05]  /*1150*/  @!P1 BRA `(.L_x_15) ;  /* 0x0000000000049947 */ /* 0x001fea0003800000 */
[----:B------:R-:W-:Y:S01]  /*1160*/  BPT.TRAP 0x1 ;  /* 0x000000040000795c */ /* 0x000fe20000300000 */
.L_x_15:
[----:B------:R-:W-:Y:S01]  /*1170*/  SHF.L.U32 R5, R9, 0x1f, RZ ;  /* 0x0000001f09057819 */ /* 0x000fe200000006ff */
[----:B------:R-:W-:-:S12]  /*1180*/  ULEA UR6, UR4, UR7, 0x3 ;  /* 0x0000000704067291 */ /* 0x000fd8000f8e183f */
.L_x_16:
[----:B0-----:R-:W-:-:S04]  /*1190*/  IMAD.U32 R10, RZ, RZ, UR6 ;  /* 0x00000006ff0a7e24 */ /* 0x001fc8000f8e00ff */
[----:B------:R0:W1:Y:S03]  /*11a0*/  SYNCS.PHASECHK.TRANS64.TRYWAIT P0, [R10+URZ+0x36000], R5 ;  /* 0x036000050a0075a7 */ /* 0x000066000800017f */
[----:B-1----:R-:W-:Y:S05]  /*11b0*/  @!P0 NANOSLEEP.SYNCS 0x989680 ;  /* 0x009896800000895d */ /* 0x002fea0003900000 */
[----:B------:R-:W1:Y:S02]  /*11c0*/  @!P0 SYNCS.PHASECHK.TRANS64 P0, [R10+URZ+0x36000], R5 ;  /* 0x036000050a0085a7 */ /* 0x000e64000800007f */
[----:B-1----:R-:W-:Y:S05]  /*11d0*/  @!P0 BRA `(.L_x_16) ;  /* 0xfffffffc00ec8947 */ /* 0x002fea000383ffff */
[----:B------:R-:W-:Y:S01]  /*11e0*/  ULEA UR8, UR4, UR14, 0x8 ;  /* 0x0000000e04087291 */ /* 0x000fe2000f8e403f */
[----:B------:R-:W-:Y:S01]  /*11f0*/  WARPGROUP.ARRIVE ;  /* 0x00000000000079c5 */ /* 0x000fe20000000000 */
[----:B------:R-:W-:Y:S01]  /*1200*/  ULEA UR10, UR4, UR15, 0x9 ;  /* 0x0000000f040a7291 */ /* 0x000fe2000f8e483f */
[----:B------:R-:W-:Y:S01]  /*1210*/  UMOV UR9, 0x40000040 ;  /* 0x4000004000097882 */ /* 0x000fe20000000000 */
[----:B------:R-:W-:-:S07]  /*1220*/  UMOV UR11, 0x40000040 ;  /* 0x40000040000b7882 */ /* 0x000fce0000000000 */
[----:B------:R-:W-:Y:S01]  /*1230*/  HGMMA.64x128x16.F32.BF16 R24, gdesc[UR8].tnspA.tnspB, R24, UP0 ;  /* 0x61e00000081879f0 */ /* 0x000fe2000bf01818 */
[----:B------:R-:W-:Y:S02]  /*1240*/  UIADD3 UR8, UR8, 0x80, URZ ;  /* 0x0000008008087890 */ /* 0x000fe4000fffe03f */
[----:B------:R-:W-:Y:S01]  /*1250*/  UIADD3 UR10, UR10, 0x80, URZ ;  /* 0x000000800a0a7890 */ /* 0x000fe2000fffe03f */
[----:B------:R-:W-:Y:S01]  /*1260*/  UMOV UR9, 0x40000040 ;  /* 0x4000004000097882 */ /* 0x000fe20000000000 */
[----:B------:R-:W-:-:S07]  /*1270*/  UMOV UR11, 0x40000040 ;  /* 0x40000040000b7882 */ /* 0x000fce0000000000 */
[----:B------:R-:W-:Y:S03]  /*1280*/  HGMMA.64x128x16.F32.BF16 R24, gdesc[UR8].tnspA.tnspB, R24, gsb0 ;  /* 0x61e00000081879f0 */ /* 0x000fe60008001818 */
[----:B------:R-:W-:Y:S02]  /*1290*/  WARPGROUP.DEPBAR.LE gsb0, 0x1 ;  /* 0x00008000000079c5 */ /* 0x000fe40000010100 */
[----:B------:R-:W-:Y:S05]  /*12a0*/  @!P1 BRA `(.L_x_17) ;  /* 0x0000000000049947 */ /* 0x000fea0003800000 */
[----:B------:R-:W-:Y:S01]  /*12b0*/  BPT.TRAP 0x1 ;  /* 0x000000040000795c */ /* 0x000fe20000300000 */
.L_x_17:
[----:B------:R-:W-:Y:S01]  /*12c0*/  ULEA UR6, UR5, UR7, 0x3 ;  /* 0x0000000705067291 */ /* 0x000fe2000f8e183f */
[----:B------:R-:W-:-:S03]  /*12d0*/  ISETP.GT.U32.AND P0, PT, R2, 0x1, PT ;  /* 0x000000010200780c */ /* 0x000fc60003f04070 */
[----:B------:R-:W-:-:S04]  /*12e0*/  UIADD3 UR6, UR6, 0x36090, URZ ;  /* 0x0003609006067890 */ /* 0x000fc8000fffe03f */
[----:B------:R-:W-:-:S09]  /*12f0*/  UPRMT UR6, URZ, 0x654, UR6 ;  /* 0x000006543f067896 */ /* 0x000fd20008000006 */
[----:B------:R-:W-:Y:S01]  /*1300*/  SYNCS.ARRIVE.TRANS64.RED.A1T0 RZ, [UR6], RZ ;  /* 0x000000ffffff79a7 */ /* 0x000fe20008100406 */
[----:B------:R-:W-:Y:S05]  /*1310*/  @P0 BRA `(.L_x_18) ;  /* 0x0000000000040947 */ /* 0x000fea0003800000 */
[----:B------:R-:W-:Y:S01]  /*1320*/  BPT.TRAP 0x1 ;  /* 0x000000040000795c */ /* 0x000fe20000300000 */
.L_x_18:
[----:B------:R-:W-:Y:S01]  /*1330*/  UIADD3 UR4, UR4, 0x1, URZ ;  /* 0x0000000104047890 */ /* 0x000fe2000fffe03f */
[C---:B------:R-:W-:Y:S01]  /*1340*/  ISETP.GT.AND P0, PT, R4.reuse, 0x1, PT ;  /* 0x000000010400780c */ /* 0x040fe20003f04270 */
[----:B------:R-:W-:Y:S01]  /*1350*/  UIADD3 UR5, UR5, 0x1, URZ ;  /* 0x0000000105057890 */ /* 0x000fe2000fffe03f */
[----:B------:R-:W-:Y:S01]  /*1360*/  VIADD R4, R4, 0xffffffff ;  /* 0xffffffff04047836 */ /* 0x000fe20000000000 */
[----:B------:R-:W-:Y:S02]  /*1370*/  UISETP.NE.AND UP0, UPT, UR4, 0x12, UPT ;  /* 0x000000120400788c */ /* 0x000fe4000bf05270 */
[----:B------:R-:W-:Y:S02]  /*1380*/  UISETP.NE.AND UP1, UPT, UR5, 0x12, UPT ;  /* 0x000000120500788c */ /* 0x000fe4000bf25270 */
[----:B------:R-:W-:Y:S02]  /*1390*/  USEL UR6, URZ, 0x1, UP0 ;  /* 0x000000013f067887 */ /* 0x000fe40008000000 */
[----:B------:R-:W-:-:S02]  /*13a0*/  USEL UR4, UR4, URZ, UP0 ;  /* 0x0000003f04047287 */ /* 0x000fc40008000000 */
[----:B------:R-:W-:Y:S02]  /*13b0*/  USEL UR5, UR5, URZ, UP1 ;  /* 0x0000003f05057287 */ /* 0x000fe40008800000 */
[----:B------:R-:W-:Y:S01]  /*13c0*/  UPLOP3.LUT UP0, UPT, UPT, UPT, UPT, 0x80, 0x0 ;  /* 0x000000000000789c */ /* 0x000fe20003f0f070 */
[----:B------:R-:W-:Y:S01]  /*13d0*/  LOP3.LUT R9, R9, UR6, RZ, 0x3c, !PT ;  /* 0x0000000609097c12 */ /* 0x000fe2000f8e3cff */
[----:B------:R-:W-:Y:S09]  /*13e0*/  @P0 BRA `(.L_x_19) ;  /* 0xfffffffc00540947 */ /* 0x000ff2000383ffff */
.L_x_14:
[----:B------:R-:W1:Y:S01]  /*13f0*/  LDC R4, c[0x0][0x290] ;  /* 0x0000a400ff047b82 */ /* 0x000e620000000800 */
[----:B------:R-:W-:Y:S02]  /*1400*/  WARPGROUP.DEPBAR.LE gsb0, 0x0 ;  /* 0x00008000000079c5 */ /* 0x000fe40000010000 */
[----:B-1----:R-:W-:-:S13]  /*1410*/  ISETP.GE.AND P0, PT, R4, 0x1, PT ;  /* 0x000000010400780c */ /* 0x002fda0003f06270 */
[----:B------:R-:W-:Y:S05]  /*1420*/  @!P0 BRA `(.L_x_20) ;  /* 0x0000000000448947 */ /* 0x000fea0003800000 */
[----:B------:R-:W-:-:S04]  /*1430*/  LOP3.LUT R4, R2, 0x1, RZ, 0xfc, !PT ;  /* 0x0000000102047812 */ /* 0x000fc800078efcff */
[----:B------:R-:W-:-:S13]  /*1440*/  ISETP.NE.AND P0, PT, R4, 0x3, PT ;  /* 0x000000030400780c */ /* 0x000fda0003f05270 */
[----:B------:R-:W-:Y:S05]  /*1450*/  @!P0 BRA `(.L_x_21) ;  /* 0x0000000000048947 */ /* 0x000fea0003800000 */
[----:B------:R-:W-:Y:S01]  /*1460*/  BPT.TRAP 0x1 ;  /* 0x000000040000795c */ /* 0x000fe20000300000 */
.L_x_21:
[----:B0-----:R-:W0:Y:S01]  /*1470*/  S2R R10, SR_CgaCtaId ;  /* 0x00000000000a7919 */ /* 0x001e220000008800 */
[----:B------:R-:W-:Y:S01]  /*1480*/  IMAD.WIDE.U32 R4, R3, 0x38e38e39, RZ ;  /* 0x38e38e3903047825 */ /* 0x000fe200078e00ff */
[----:B------:R-:W-:-:S04]  /*1490*/  ISETP.GT.U32.AND P0, PT, R2, 0x1, PT ;  /* 0x000000010200780c */ /* 0x000fc80003f04070 */
[----:B------:R-:W-:Y:S02]  /*14a0*/  SHF.R.U32.HI R4, RZ, 0x2, R5 ;  /* 0x00000002ff047819 */ /* 0x000fe40000011605 */
[----:B------:R-:W-:-:S03]  /*14b0*/  MOV R5, 0x400 ;  /* 0x0000040000057802 */ /* 0x000fc60000000f00 */
[----:B------:R-:W-:Y:S01]  /*14c0*/  IMAD R3, R4, -0x12, R3 ;  /* 0xffffffee04037824 */ /* 0x000fe200078e0203 */
[----:B0-----:R-:W-:-:S05]  /*14d0*/  LEA R10, R10, R5, 0x18 ;  /* 0x000000050a0a7211 */ /* 0x001fca00078ec0ff */
[----:B------:R-:W-:-:S04]  /*14e0*/  IMAD R3, R3, 0x8, R10 ;  /* 0x0000000803037824 */ /* 0x000fc800078e020a */
[----:B------:R-:W-:-:S05]  /*14f0*/  VIADD R3, R3, 0x36090 ;  /* 0x0003609003037836 */ /* 0x000fca0000000000 */
[----:B------:R-:W-:-:S04]  /*1500*/  PRMT R3, RZ, 0x654, R3 ;  /* 0x00000654ff037816 */ /* 0x000fc80000000003 */
[----:B------:R1:W-:Y:S01]  /*1510*/  SYNCS.ARRIVE.TRANS64.RED.A1T0 RZ, [R3+URZ], RZ ;  /* 0x000000ff03ff79a7 */ /* 0x0003e2000810043f */
[----:B------:R-:W-:Y:S05]  /*1520*/  @P0 BRA `(.L_x_20) ;  /* 0x0000000000040947 */ /* 0x000fea0003800000 */
[----:B------:R-:W-:Y:S01]  /*1530*/  BPT.TRAP 0x1 ;  /* 0x000000040000795c */ /* 0x000fe20000300000 */
.L_x_20:
[----:B-1----:R-:W1:Y:S01]  /*1540*/  S2R R3, SR_TID.X ;  /* 0x0000000000037919 */ /* 0x002e620000002100 */
[----:B0-----:R-:W0:Y:S01]  /*1550*/  LDC.64 R10, c[0x0][0x280] ;  /* 0x0000a000ff0a7b82 */ /* 0x001e220000000a00 */
[----:B------:R-:W-:Y:S01]  /*1560*/  IMAD.SHL.U32 R7, R7, 0x80, RZ ;  /* 0x0000008007077824 */ /* 0x000fe200078e00ff */
[----:B------:R-:W-:Y:S01]  /*1570*/  SHF.R.S32.HI R88, RZ, 0x1f, R8 ;  /* 0x0000001fff587819 */ /* 0x000fe20000011408 */
[----:B------:R-:W2:Y:S05]  /*1580*/  S2R R13, SR_CTAID.X ;  /* 0x00000000000d7919 */ /* 0x000eaa0000002500 */
[----:B------:R-:W4:Y:S01]  /*1590*/  LDC.64 R16, c[0x0][0x5d0] ;  /* 0x00017400ff107b82 */ /* 0x000f220000000a00 */
[----:B0-----:R-:W-:-:S02]  /*15a0*/  ISETP.GE.AND P0, PT, R7, R11, PT ;  /* 0x0000000b0700720c */ /* 0x001fc40003f06270 */
[----:B-1----:R-:W-:-:S04]  /*15b0*/  SHF.R.S32.HI R2, RZ, 0x1f, R3 ;  /* 0x0000001fff027819 */ /* 0x002fc80000011403 */
[----:B------:R-:W-:Y:S01]  /*15c0*/  LEA.HI R2, R2, R3, RZ, 0x7 ;  /* 0x0000000302027211 */ /* 0x000fe200078f38ff */
[----:B--2---:R-:W-:-:S03]  /*15d0*/  IMAD.SHL.U32 R14, R13, 0x40, RZ ;  /* 0x000000400d0e7824 */ /* 0x004fc600078e00ff */
[----:B------:R-:W-:Y:S02]  /*15e0*/  LOP3.LUT R2, R2, 0xffffff80, RZ, 0xc0, !PT ;  /* 0xffffff8002027812 */ /* 0x000fe400078ec0ff */
[----:B------:R-:W-:-:S03]  /*15f0*/  ISETP.GE.OR P0, PT, R14, R10, P0 ;  /* 0x0000000a0e00720c */ /* 0x000fc60000706670 */
[----:B------:R-:W-:-:S05]  /*1600*/  IMAD.IADD R2, R3, 0x1, -R2 ;  /* 0x0000000103027824 */ /* 0x000fca00078e0a02 */
[----:B------:R-:W-:-:S04]  /*1610*/  SHF.R.S32.HI R3, RZ, 0x1f, R2 ;  /* 0x0000001fff037819 */ /* 0x000fc80000011402 */
[----:B------:R-:W-:-:S04]  /*1620*/  LEA.HI R4, R3, R2, RZ, 0x2 ;  /* 0x0000000203047211 */ /* 0x000fc800078f10ff */
[--C-:B------:R-:W-:Y:S02]  /*1630*/  SHF.R.S32.HI R18, RZ, 0x2, R4.reuse ;  /* 0x00000002ff127819 */ /* 0x100fe40000011404 */
[----:B------:R-:W-:-:S04]  /*1640*/  SHF.R.S32.HI R5, RZ, 0x1f, R4 ;  /* 0x0000001fff057819 */ /* 0x000fc80000011404 */
[----:B------:R-:W-:-:S04]  /*1650*/  LEA.HI R5, R5, R18, RZ, 0x3 ;  /* 0x0000001205057211 */ /* 0x000fc800078f18ff */
[----:B------:R-:W-:-:S05]  /*1660*/  LOP3.LUT R5, R5, 0xfffffff8, RZ, 0xc0, !PT ;  /* 0xfffffff805057812 */ /* 0x000fca00078ec0ff */
[----:B------:R-:W-:Y:S01]  /*1670*/  IMAD.IADD R18, R18, 0x1, -R5 ;  /* 0x0000000112127824 */ /* 0x000fe200078e0a05 */
[----:B------:R-:W-:Y:S02]  /*1680*/  LEA.HI R5, R3, R2, RZ, 0x5 ;  /* 0x0000000203057211 */ /* 0x000fe400078f28ff */
[----:B------:R-:W-:Y:S02]  /*1690*/  LOP3.LUT R3, R4, 0xfffffffc, RZ, 0xc0, !PT ;  /* 0xfffffffc04037812 */ /* 0x000fe400078ec0ff */
[----:B------:R-:W-:Y:S02]  /*16a0*/  SHF.R.S32.HI R19, RZ, 0x1f, R18 ;  /* 0x0000001fff137819 */ /* 0x000fe40000011412 */
[----:B------:R-:W-:Y:S01]  /*16b0*/  SHF.R.S32.HI R9, RZ, 0x5, R5 ;  /* 0x00000005ff097819 */ /* 0x000fe20000011405 */
[----:B------:R-:W-:-:S04]  /*16c0*/  IMAD.IADD R12, R2, 0x1, -R3 ;  /* 0x00000001020c7824 */ /* 0x000fc800078e0a03 */
[----:B------:R-:W-:-:S04]  /*16d0*/  IMAD.WIDE R4, R9, 0x10, R18 ;  /* 0x0000001009047825 */ /* 0x000fc800078e0212 */
[----:B------:R-:W-:Y:S02]  /*16e0*/  IMAD.SHL.U32 R2, R12, 0x2, RZ ;  /* 0x000000020c027824 */ /* 0x000fe400078e00ff */
[----:B------:R-:W-:Y:S01]  /*16f0*/  IMAD.WIDE R4, R13, 0x40, R4 ;  /* 0x000000400d047825 */ /* 0x000fe200078e0204 */
[----:B------:R-:W-:Y:S02]  /*1700*/  SHF.R.S32.HI R13, RZ, 0x1f, R7 ;  /* 0x0000001fff0d7819 */ /* 0x000fe40000011407 */
[--C-:B------:R-:W-:Y:S01]  /*1710*/  SHF.R.S32.HI R3, RZ, 0x1f, R2.reuse ;  /* 0x0000001fff037819 */ /* 0x100fe20000011402 */
[-C--:B----4-:R-:W-:Y:S02]  /*1720*/  IMAD R22, R5, R16.reuse, RZ ;  /* 0x0000001005167224 */ /* 0x090fe400078e02ff */
[----:B------:R-:W-:Y:S01]  /*1730*/  IMAD.WIDE.U32 R20, R4, R16, R2 ;  /* 0x0000001004147225 */ /* 0x000fe200078e0002 */
[----:B------:R-:W-:Y:S06]  /*1740*/  @P0 EXIT ;  /* 0x000000000000094d */ /* 0x000fec0003800000 */
[----:B------:R-:W-:Y:S01]  /*1750*/  ULDC.64 UR6, c[0x0][0x288] ;  /* 0x0000a20000067ab9 */ /* 0x000fe20000000a00 */
[----:B------:R-:W-:Y:S01]  /*1760*/  IMAD R22, R4, R17, R22 ;  /* 0x0000001104167224 */ /* 0x000fe200078e0216 */
[----:B------:R-:W-:Y:S01]  /*1770*/  ISETP.GE.AND P0, PT, R15, UR6, PT ;  /* 0x000000060f007c0c */ /* 0x000fe2000bf06270 */
[----:B------:R-:W-:Y:S01]  /*1780*/  ULDC.64 UR4, c[0x0][0x5e0] ;  /* 0x0001780000047ab9 */ /* 0x000fe20000000a00 */
[----:B------:R-:W-:Y:S01]  /*1790*/  IADD3 R20, P1, R7, R20, RZ ;  /* 0x0000001407147210 */ /* 0x000fe20007f3e0ff */
[----:B------:R-:W-:Y:S01]  /*17a0*/  IMAD R23, R88, UR4, RZ ;  /* 0x0000000458177c24 */ /* 0x000fe2000f8e02ff */
[----:B------:R-:W-:Y:S01]  /*17b0*/  ISETP.GE.OR P0, PT, R8, UR7, P0 ;  /* 0x0000000708007c0c */ /* 0x000fe20008706670 */
[----:B------:R-:W-:Y:S01]  /*17c0*/  IMAD R12, R12, -0x2, R11 ;  /* 0xfffffffe0c0c7824 */ /* 0x000fe200078e020b */
[----:B------:R-:W-:Y:S01]  /*17d0*/  IADD3.X R21, R13, R21, R22, P1, !PT ;  /* 0x000000150d157210 */ /* 0x000fe20000ffe416 */
[----:B------:R-:W-:Y:S01]  /*17e0*/  IMAD R89, R8, UR5, R23 ;  /* 0x0000000508597c24 */ /* 0x000fe2000f8e0217 */
[----:B------:R-:W-:Y:S01]  /*17f0*/  SHF.R.S32.HI R22, RZ, 0x1f, R15 ;  /* 0x0000001fff167819 */ /* 0x000fe2000001140f */
[----:B------:R-:W-:-:S02]  /*1800*/  IMAD R23, R9, -0x10, -R14 ;  /* 0xfffffff009177824 */ /* 0x000fc400078e0a0e */
[----:B------:R-:W-:Y:S01]  /*1810*/  IMAD.WIDE.U32 R20, R8, UR4, R20 ;  /* 0x0000000408147c25 */ /* 0x000fe2000f8e0014 */
[----:B------:R-:W-:-:S03]  /*1820*/  ULDC.64 UR4, c[0x0][0x5d8] ;  /* 0x0001760000047ab9 */ /* 0x000fc60000000a00 */
[----:B------:R-:W-:Y:S02]  /*1830*/  IMAD R14, R22, UR4, RZ ;  /* 0x00000004160e7c24 */ /* 0x000fe4000f8e02ff */
[----:B------:R-:W-:Y:S01]  /*1840*/  IMAD.IADD R11, R21, 0x1, R89 ;  /* 0x00000001150b7824 */ /* 0x000fe200078e0259 */
[----:B------:R-:W-:Y:S06]  /*1850*/  @P0 EXIT ;  /* 0x000000000000094d */ /* 0x000fec0003800000 */
[----:B------:R-:W-:Y:S01]  /*1860*/  IMAD.IADD R9, R12, 0x1, -R7 ;  /* 0x000000010c097824 */ /* 0x000fe200078e0a07 */
[----:B------:R-:W-:Y:S01]  /*1870*/  IADD3 R12, R23, R10, -R18 ;  /* 0x0000000a170c7210 */ /* 0x000fe20007ffe812 */
[----:B------:R-:W-:Y:S01]  /*1880*/  IMAD.MOV.U32 R10, RZ, RZ, R20 ;  /* 0x000000ffff0a7224 */ /* 0x000fe200078e0014 */
[----:B---3-5:R-:W-:Y:S01]  /*1890*/  FSETP.NEU.AND P1, PT, R6, RZ, PT ;  /* 0x000000ff0600720b */ /* 0x028fe20003f2d000 */
[----:B------:R-:W-:Y:S01]  /*18a0*/  IMAD R21, R15, UR5, R14 ;  /* 0x000000050f157c24 */ /* 0x000fe2000f8e020e */
[----:B------:R-:W-:Y:S01]  /*18b0*/  ISETP.GT.AND P0, PT, R9, RZ, PT ;  /* 0x000000ff0900720c */ /* 0x000fe20003f04270 */
[----:B------:R-:W-:Y:S01]  /*18c0*/  IMAD.WIDE.U32 R10, R15, UR4, R10 ;  /* 0x000000040f0a7c25 */ /* 0x000fe2000f8e000a */
[----:B------:R-:W-:Y:S01]  /*18d0*/  ULDC.64 UR4, c[0x0][0x5b8] ;  /* 0x00016e0000047ab9 */ /* 0x000fe20000000a00 */
[----:B------:R-:W-:Y:S02]  /*18e0*/  SHF.L.U64.HI R18, R16, 0x3, R17 ;  /* 0x0000000310127819 */ /* 0x000fe40000010211 */
[----:B------:R-:W-:Y:S01]  /*18f0*/  IMAD R14, R22, UR4, RZ ;  /* 0x00000004160e7c24 */ /* 0x000fe2000f8e02ff */
[----:B------:R-:W-:Y:S01]  /*1900*/  ISETP.GT.AND P2, PT, R12, RZ, P0 ;  /* 0x000000ff0c00720c */ /* 0x000fe20000744270 */
[----:B------:R-:W-:-:S02]  /*1910*/  IMAD.SHL.U32 R19, R16, 0x8, RZ ;  /* 0x0000000810137824 */ /* 0x000fc400078e00ff */
[----:B------:R-:W-:Y:S02]  /*1920*/  IMAD R91, R15, UR5, R14 ;  /* 0x000000050f5b7c24 */ /* 0x000fe4000f8e020e */
[----:B------:R-:W-:Y:S01]  /*1930*/  IMAD.IADD R17, R11, 0x1, R21 ;  /* 0x000000010b117824 */ /* 0x000fe200078e0215 */
[----:B------:R-:W-:Y:S07]  /*1940*/  @!P1 BRA `(.L_x_22) ;  /* 0x0000003000249947 */ /* 0x000fee0003800000 */
[----:B------:R-:W-:Y:S01]  /*1950*/  IADD3 R20, P1, R7, R2, RZ ;  /* 0x0000000207147210 */ /* 0x000fe20007f3e0ff */
[----:B------:R-:W-:Y:S01]  /*1960*/  ULDC.64 UR6, c[0x0][0x5c0] ;  /* 0x0001700000067ab9 */ /* 0x000fe20000000a00 */
[----:B------:R-:W-:Y:S01]  /*1970*/  ULDC.64 UR8, c[0x0][0x5b0] ;  /* 0x00016c0000087ab9 */ /* 0x000fe20000000a00 */
[----:B------:R-:W-:Y:S01]  /*1980*/  IMAD R11, R88, UR6, RZ ;  /* 0x00000006580b7c24 */ /* 0x000fe2000f8e02ff */
[----:B------:R-:W-:Y:S01]  /*1990*/  ULDC.64 UR10, c[0x0][0x5a8] ;  /* 0x00016a00000a7ab9 */ /* 0x000fe20000000a00 */
[----:B------:R-:W-:Y:S02]  /*19a0*/  IMAD.X R21, R13, 0x1, R3, P1 ;  /* 0x000000010d157824 */ /* 0x000fe400008e0603 */
[C---:B------:R-:W-:Y:S02]  /*19b0*/  IMAD R11, R8.reuse, UR7, R11 ;  /* 0x00000007080b7c24 */ /* 0x040fe4000f8e020b */
[----:B------:R-:W-:-:S04]  /*19c0*/  IMAD.WIDE.U32 R20, R8, UR6, R20 ;  /* 0x0000000608147c25 */ /* 0x000fc8000f8e0014 */
[----:B------:R-:W-:Y:S02]  /*19d0*/  IMAD.IADD R21, R21, 0x1, R11 ;  /* 0x0000000115157824 */ /* 0x000fe400078e020b */
[----:B------:R-:W-:Y:S02]  /*19e0*/  IMAD R89, R5, UR8, RZ ;  /* 0x0000000805597c24 */ /* 0x000fe4000f8e02ff */
[----:B------:R-:W-:-:S04]  /*19f0*/  IMAD.WIDE.U32 R20, R15, UR4, R20 ;  /* 0x000000040f147c25 */ /* 0x000fc8000f8e0014 */
[----:B------:R-:W-:Y:S02]  /*1a00*/  IMAD.IADD R23, R91, 0x1, R21 ;  /* 0x000000015b177824 */ /* 0x000fe400078e0215 */
[----:B------:R-:W-:Y:S02]  /*1a10*/  IMAD.MOV.U32 R22, RZ, RZ, R20 ;  /* 0x000000ffff167224 */ /* 0x000fe400078e0014 */
[C---:B------:R-:W-:Y:S02]  /*1a20*/  IMAD R97, R4.reuse, UR9, R89 ;  /* 0x0000000904617c24 */ /* 0x040fe4000f8e0259 */
[----:B------:R-:W-:-:S04]  /*1a30*/  IMAD.WIDE.U32 R88, R4, UR8, R22 ;  /* 0x0000000804587c25 */ /* 0x000fc8000f8e0016 */
[----:B------:R-:W-:Y:S01]  /*1a40*/  IMAD.IADD R89, R89, 0x1, R97 ;  /* 0x0000000159597824 */ /* 0x000fe200078e0261 */
[----:B------:R-:W-:-:S04]  /*1a50*/  LEA R92, P1, R88, UR10, 0x1 ;  /* 0x0000000a585c7c11 */ /* 0x000fc8000f8208ff */
[----:B------:R-:W-:-:S05]  /*1a60*/  LEA.HI.X R93, R88, UR11, R89, 0x1, P1 ;  /* 0x0000000b585d7c11 */ /* 0x000fca00088f0c59 */
[----:B------:R0:W2:Y:S01]  /*1a70*/  @P2 LDG.E.LTC128B.U16 R94, desc[UR12][R92.64] ;  /* 0x0000000c5c5e2981 */ /* 0x0000a2000c1e1520 */
[----:B------:R-:W-:Y:S01]  /*1a80*/  IMAD.WIDE.U32 R88, R15, UR4, RZ ;  /* 0x000000040f587c25 */ /* 0x000fe2000f8e00ff */
[----:B------:R-:W-:Y:S01]  /*1a90*/  ULDC.64 UR4, c[0x0][0x5c8] ;  /* 0x0001720000047ab9 */ /* 0x000fe20000000a00 */
[----:B------:R-:W-:Y:S01]  /*1aa0*/  ISETP.GT.AND P1, PT, R9, 0x1, PT ;  /* 0x000000010900780c */ /* 0x000fe20003f24270 */
[----:B------:R-:W-:Y:S01]  /*1ab0*/  BSSY B0, `(.L_x_23) ;  /* 0x0000015000007945 */ /* 0x000fe20003800000 */
[----:B------:R-:W-:Y:S02]  /*1ac0*/  IMAD.IADD R91, R89, 0x1, R91 ;  /* 0x00000001595b7824 */ /* 0x000fe400078e025b */
[----:B------:R-:W-:-:S04]  /*1ad0*/  IMAD.MOV.U32 R90, RZ, RZ, R88 ;  /* 0x000000ffff5a7224 */ /* 0x000fc800078e0058 */
[----:B------:R-:W-:-:S04]  /*1ae0*/  IMAD.WIDE.U32 R14, R4, UR8, R90 ;  /* 0x00000008040e7c25 */ /* 0x000fc8000f8e005a */
[----:B------:R-:W-:Y:S02]  /*1af0*/  IMAD.IADD R15, R97, 0x1, R15 ;  /* 0x00000001610f7824 */ /* 0x000fe400078e020f */
[----:B------:R-:W-:-:S04]  /*1b00*/  IMAD.WIDE.U32 R14, R8, UR6, R14 ;  /* 0x00000006080e7c25 */ /* 0x000fc8000f8e000e */
[----:B------:R-:W-:Y:S01]  /*1b10*/  IMAD.IADD R15, R11, 0x1, R15 ;  /* 0x000000010b0f7824 */ /* 0x000fe200078e020f */
[----:B0-----:R-:W-:Y:S02]  /*1b20*/  IADD3 R92, P4, P5, R7, R14, R2 ;  /* 0x0000000e075c7210 */ /* 0x001fe40007d9e002 */
[C---:B------:R-:W-:Y:S02]  /*1b30*/  LEA R14, P3, R10.reuse, UR4, 0x1 ;  /* 0x000000040a0e7c11 */ /* 0x040fe4000f8608ff */
[----:B------:R-:W-:Y:S02]  /*1b40*/  IADD3.X R93, R13, R15, R3, P4, P5 ;  /* 0x0000000f0d5d7210 */ /* 0x000fe400027ea403 */
[----:B------:R-:W-:Y:S02]  /*1b50*/  LEA.HI.X R15, R10, UR5, R17, 0x1, P3 ;  /* 0x000000050a0f7c11 */ /* 0x000fe400098f0c11 */
[----:B------:R-:W-:Y:S02]  /*1b60*/  ISETP.GT.AND P3, PT, R12, RZ, P1 ;  /* 0x000000ff0c00720c */ /* 0x000fe40000f64270 */
[----:B------:R-:W-:-:S04]  /*1b70*/  LEA R16, P4, R92, UR10, 0x1 ;  /* 0x0000000a5c107c11 */ /* 0x000fc8000f8808ff */
[----:B------:R-:W-:Y:S01]  /*1b80*/  LEA.HI.X R17, R92, UR11, R93, 0x1, P4 ;  /* 0x0000000b5c117c11 */ /* 0x000fe2000a0f0c5d */
[----:B--2---:R-:W-:-:S04]  /*1b90*/  IMAD.U32 R95, R94, 0x10000, RZ ;  /* 0x000100005e5f7824 */ /* 0x004fc800078e00ff */
[----:B------:R-:W-:-:S04]  /*1ba0*/  FMUL R95, R95, R6 ;  /* 0x000000065f5f7220 */ /* 0x000fc80000400000 */
[----:B------:R-:W-:-:S05]  /*1bb0*/  FFMA R95, R24, R0, R95 ;  /* 0x00000000185f7223 */ /* 0x000fca000000005f */
[----:B------:R-:W-:-:S05]  /*1bc0*/  F2FP.BF16.F32.PACK_AB R95, RZ, R95 ;  /* 0x0000005fff5f723e */ /* 0x000fca00000010ff */
[----:B------:R0:W-:Y:S01]  /*1bd0*/  @P2 STG.E.U16 desc[UR12][R14.64], R95 ;  /* 0x0000005f0e002986 */ /* 0x0001e2000c10150c */
[----:B------:R-:W-:Y:S05]  /*1be0*/  @!P3 BRA `(.L_x_24) ;  /* 0x000000000004b947 */ /* 0x000fea0003800000 */
[----:B------:R1:W5:Y:S02]  /*1bf0*/  LDG.E.LTC128B.U16 R94, desc[UR12][R16.64+0x2] ;  /* 0x0000020c105e7981 */ /* 0x000364000c1e1520 */
.L_x_24:
[----:B------:R-:W-:Y:S05]  /*1c00*/  BSYNC B0 ;  /* 0x0000000000007941 */ /* 0x000fea0003800000 */
.L_x_23:
[----:B------:R-:W-:Y:S01]  /*1c10*/  USHF.L.U32 UR5, UR8, 0x3, URZ ;  /* 0x0000000308057899 */ /* 0x000fe2000800063f */
[----:B-----5:R-:W-:Y:S01]  /*1c20*/  IMAD.U32 R5, R94, 0x10000, RZ ;  /* 0x000100005e057824 */ /* 0x020fe200078e00ff */
[----:B------:R-:W-:Y:S01]  /*1c30*/  USHF.L.U64.HI UR4, UR8, 0x3, UR9 ;  /* 0x0000000308047899 */ /* 0x000fe20008010209 */
[----:B------:R-:W-:Y:S02]  /*1c40*/  ISETP.GT.AND P0, PT, R12, 0x8, P0 ;  /* 0x000000080c00780c */ /* 0x000fe40000704270 */
[----:B------:R-:W-:Y:S01]  /*1c50*/  FMUL R10, R5, R6 ;  /* 0x00000006050a7220 */ /* 0x000fe20000400000 */
[----:B------:R-:W-:Y:S02]  /*1c60*/  IMAD.U32 R92, RZ, RZ, UR5 ;  /* 0x00000005ff5c7e24 */ /* 0x000fe4000f8e00ff */
[----:B------:R-:W-:Y:S02]  /*1c70*/  IMAD.U32 R93, RZ, RZ, UR4 ;  /* 0x00000004ff5d7e24 */ /* 0x000fe4000f8e00ff */
[----:B------:R-:W-:Y:S01]  /*1c80*/  FFMA R10, R25, R0, R10 ;  /* 0x00000000190a7223 */ /* 0x000fe2000000000a */
[----:B------:R-:W-:-:S04]  /*1c90*/  IMAD.WIDE.U32 R4, R4, UR8, R92 ;  /* 0x0000000804047c25 */ /* 0x000fc8000f8e005c */
[----:B------:R-:W-:Y:S01]  /*1ca0*/  F2FP.BF16.F32.PACK_AB R10, RZ, R10 ;  /* 0x0000000aff0a723e */ /* 0x000fe200000010ff */
[----:B------:R-:W-:Y:S01]  /*1cb0*/  IMAD.IADD R5, R97, 0x1, R5 ;  /* 0x0000000161057824 */ /* 0x000fe200078e0205 */
[----:B------:R-:W-:-:S03]  /*1cc0*/  IADD3 R21, P2, R20, R4, RZ ;  /* 0x0000000414157210 */ /* 0x000fc60007f5e0ff */
[----:B------:R2:W-:Y:S02]  /*1cd0*/  @P3 STG.E.U16 desc[UR12][R14.64+0x2], R10 ;  /* 0x0000020a0e003986 */ /* 0x0005e4000c10150c */
[----:B------:R-:W-:Y:S01]  /*1ce0*/  IMAD.X R22, R5, 0x1, R23, P2 ;  /* 0x0000000105167824 */ /* 0x000fe200010e0617 */
[----:B------:R-:W-:-:S04]  /*1cf0*/  LEA R20, P2, R21, UR10, 0x1 ;  /* 0x0000000a15147c11 */ /* 0x000fc8000f8408ff */
[----:B------:R-:W-:-:S05]  /*1d00*/  LEA.HI.X R21, R21, UR11, R22, 0x1, P2 ;  /* 0x0000000b15157c11 */ /* 0x000fca00090f0c16 */
[----:B------:R-:W3:Y:S01]  /*1d10*/  @P0 LDG.E.LTC128B.U16 R94, desc[UR12][R20.64] ;  /* 0x0000000c145e0981 */ /* 0x000ee2000c1e1520 */
[----:B------:R-:W-:Y:S01]  /*1d20*/  IADD3 R4, P2, R88, R4, RZ ;  /* 0x0000000458047210 */ /* 0x000fe20007f5e0ff */
[----:B------:R-:W-:Y:S01]  /*1d30*/  BSSY B0, `(.L_x_25) ;  /* 0x0000013000007945 */ /* 0x000fe20003800000 */
[----:B------:R-:W-:-:S03]  /*1d40*/  ISETP.GT.AND P1, PT, R12, 0x8, P1 ;  /* 0x000000080c00780c */ /* 0x000fc60000f24270 */
[----:B------:R-:W-:Y:S02]  /*1d50*/  IMAD.X R5, R5, 0x1, R91, P2 ;  /* 0x0000000105057824 */ /* 0x000fe400010e065b */
[----:B------:R-:W-:-:S03]  /*1d60*/  IMAD.WIDE.U32 R4, R8, UR6, R4 ;  /* 0x0000000608047c25 */ /* 0x000fc6000f8e0004 */
[----:B------:R-:W-:Y:S01]  /*1d70*/  IADD3 R7, P2, P3, R7, R4, R2 ;  /* 0x0000000407077210 */ /* 0x000fe20007b5e002 */
[----:B------:R-:W-:Y:S01]  /*1d80*/  IMAD.IADD R2, R11, 0x1, R5 ;  /* 0x000000010b027824 */ /* 0x000fe200078e0205 */
[----:B------:R-:W-:-:S04]  /*1d90*/  SHF.L.U64.HI R5, R19, 0x1, R18 ;  /* 0x0000000113057819 */ /* 0x000fc80000010212 */
[----:B------:R-:W-:Y:S02]  /*1da0*/  IADD3.X R8, R13, R2, R3, P2, P3 ;  /* 0x000000020d087210 */ /* 0x000fe400017e6403 */
[----:B------:R-:W-:Y:S02]  /*1db0*/  LEA R4, P2, R19, R14, 0x1 ;  /* 0x0000000e13047211 */ /* 0x000fe400078408ff */
[----:B------:R-:W-:-:S03]  /*1dc0*/  LEA R2, P3, R7, UR10, 0x1 ;  /* 0x0000000a07027c11 */ /* 0x000fc6000f8608ff */
[----:B------:R-:W-:Y:S01]  /*1dd0*/  IMAD.X R5, R5, 0x1, R15, P2 ;  /* 0x0000000105057824 */ /* 0x000fe200010e060f */
[----:B------:R-:W-:Y:S01]  /*1de0*/  LEA.HI.X R3, R7, UR11, R8, 0x1, P3 ;  /* 0x0000000b07037c11 */ /* 0x000fe200098f0c08 */
[----:B---3--:R-:W-:-:S04]  /*1df0*/  IMAD.U32 R23, R94, 0x10000, RZ ;  /* 0x000100005e177824 */ /* 0x008fc800078e00ff */
[----:B------:R-:W-:-:S04]  /*1e00*/  FMUL R23, R23, R6 ;  /* 0x0000000617177220 */ /* 0x000fc80000400000 */
[----:B------:R-:W-:-:S05]  /*1e10*/  FFMA R23, R26, R0, R23 ;  /* 0x000000001a177223 */ /* 0x000fca0000000017 */
[----:B------:R-:W-:-:S05]  /*1e20*/  F2FP.BF16.F32.PACK_AB R23, RZ, R23 ;  /* 0x00000017ff17723e */ /* 0x000fca00000010ff */
[----:B------:R2:W-:Y:S01]  /*1e30*/  @P0 STG.E.U16 desc[UR12][R4.64], R23 ;  /* 0x0000001704000986 */ /* 0x0005e2000c10150c */
[----:B------:R-:W-:Y:S05]  /*1e40*/  @!P1 BRA `(.L_x_26) ;  /* 0x0000000000049947 */ /* 0x000fea0003800000 */
[----:B------:R3:W5:Y:S02]  /*1e50*/  LDG.E.LTC128B.U16 R94, desc[UR12][R2.64+0x2] ;  /* 0x0000020c025e7981 */ /* 0x000764000c1e1520 */
.L_x_26:
[----:B------:R-:W-:Y:S05]  /*1e60*/  BSYNC B0 ;  /* 0x0000000000007941 */ /* 0x000fea0003800000 */
.L_x_25:
[----:B-----5:R-:W-:Y:S01]  /*1e70*/  IMAD.U32 R7, R94, 0x10000, RZ ;  /* 0x000100005e077824 */ /* 0x020fe200078e00ff */
[----:B------:R-:W-:Y:S01]  /*1e80*/  ISETP.GT.AND P0, PT, R9, 0x8, PT ;  /* 0x000000080900780c */ /* 0x000fe20003f04270 */
[----:B------:R-:W-:Y:S02]  /*1e90*/  BSSY B0, `(.L_x_27) ;  /* 0x0000008000007945 */ /* 0x000fe40003800000 */
[----:B------:R-:W-:Y:S01]  /*1ea0*/  FMUL R8, R7, R6 ;  /* 0x0000000607087220 */ /* 0x000fe20000400000 */
[----:B------:R-:W-:-:S03]  /*1eb0*/  ISETP.GT.AND P2, PT, R12, RZ, P0 ;  /* 0x000000ff0c00720c */ /* 0x000fc60000744270 */
[----:B------:R-:W-:-:S05]  /*1ec0*/  FFMA R8, R27, R0, R8 ;  /* 0x000000001b087223 */ /* 0x000fca0000000008 */
[----:B------:R-:W-:-:S05]  /*1ed0*/  F2FP.BF16.F32.PACK_AB R8, RZ, R8 ;  /* 0x00000008ff08723e */ /* 0x000fca00000010ff */
[----:B------:R4:W-:Y:S01]  /*1ee0*/  @P1 STG.E.U16 desc[UR12][R4.64+0x2], R8 ;  /* 0x0000020804001986 */ /* 0x0009e2000c10150c */
[----:B------:R-:W-:Y:S05]  /*1ef0*/  @!P2 BRA `(.L_x_28) ;  /* 0x000000000004a947 */ /* 0x000fea0003800000 */
[----:B------:R0:W5:Y:S02]  /*1f00*/  LDG.E.LTC128B.U16 R94, desc[UR12][R16.64+0x10] ;  /* 0x0000100c105e7981 */ /* 0x000164000c1e1520 */
.L_x_28:
[----:B------:R-:W-:Y:S05]  /*1f10*/  BSYNC B0 ;  /* 0x0000000000007941 */ /* 0x000fea0003800000 */
.L_x_27:
[----:B-----5:R-:W-:Y:S01]  /*1f20*/  IMAD.U32 R7, R94, 0x10000, RZ ;  /* 0x000100005e077824 */ /* 0x020fe200078e00ff */
[----:B------:R-:W-:Y:S01]  /*1f30*/  ISETP.GT.AND P1, PT, R9, 0x9, PT ;  /* 0x000000090900780c */ /* 0x000fe20003f24270 */
[----:B--2---:R-:W-:Y:S01]  /*1f40*/  @P2 IMAD.MOV.U32 R10, RZ, RZ, R14 ;  /* 0x000000ffff0a2224 */ /* 0x004fe200078e000e */
[----:B------:R-:W-:Y:S01]  /*1f50*/  BSSY B0, `(.L_x_29) ;  /* 0x0000009000007945 */ /* 0x000fe20003800000 */
[----:B------:R-:W-:Y:S01]  /*1f60*/  FMUL R7, R7, R6 ;  /* 0x0000000607077220 */ /* 0x000fe20000400000 */
[----:B------:R-:W-:Y:S01]  /*1f70*/  @P2 IMAD.MOV.U32 R11, RZ, RZ, R15 ;  /* 0x000000ffff0b2224 */ /* 0x000fe200078e000f */
[----:B------:R-:W-:Y:S02]  /*1f80*/  ISETP.GT.AND P3, PT, R12, RZ, P1 ;  /* 0x000000ff0c00720c */ /* 0x000fe40000f64270 */
[----:B------:R-:W-:-:S05]  /*1f90*/  FFMA R7, R28, R0, R7 ;  /* 0x000000001c077223 */ /* 0x000fca0000000007 */
[----:B------:R-:W-:-:S05]  /*1fa0*/  F2FP.BF16.F32.PACK_AB R7, RZ, R7 ;  /* 0x00000007ff07723e */ /* 0x000fca00000010ff */
[----:B------:R2:W-:Y:S01]  /*1fb0*/  @P2 STG.E.U16 desc[UR12][R10.64+0x10], R7 ;  /* 0x000010070a002986 */ /* 0x0005e2000c10150c */
[----:B------:R-:W-:Y:S05]  /*1fc0*/  @!P3 BRA `(.L_x_30) ;  /* 0x000000000004b947 */ /* 0x000fea0003800000 */
[----:B------:R0:W5:Y:S02]  /*1fd0*/  LDG.E.LTC128B.U16 R94, desc[UR12][R16.64+0x12] ;  /* 0x0000120c105e7981 */ /* 0x000164000c1e1520 */
.L_x_30:
[----:B------:R-:W-:Y:S05]  /*1fe0*/  BSYNC B0 ;  /* 0x0000000000007941 */ /* 0x000fea0003800000 */
.L_x_29:
[----:B--2--5:R-:W-:Y:S01]  /*1ff0*/  IMAD.U32 R7, R94, 0x10000, RZ ;  /* 0x000100005e077824 */ /* 0x024fe200078e00ff */
[----:B------:R-:W-:Y:S01]  /*2000*/  ISETP.GT.AND P0, PT, R12, 0x8, P0 ;  /* 0x000000080c00780c */ /* 0x000fe20000704270 */
[----:B------:R-:W-:Y:S01]  /*2010*/  @P3 IMAD.MOV.U32 R10, RZ, RZ, R14 ;  /* 0x000000ffff0a3224 */ /* 0x000fe200078e000e */
[----:B------:R-:W-:Y:S01]  /*2020*/  BSSY B0, `(.L_x_31) ;  /* 0x0000008000007945 */ /* 0x000fe20003800000 */
[----:B----4-:R-:W-:Y:S01]  /*2030*/  FMUL R8, R7, R6 ;  /* 0x0000000607087220 */ /* 0x010fe20000400000 */
[----:B------:R-:W-:-:S03]  /*2040*/  @P3 IMAD.MOV.U32 R11, RZ, RZ, R15 ;  /* 0x000000ffff0b3224 */ /* 0x000fc600078e000f */
[----:B------:R-:W-:-:S05]  /*2050*/  FFMA R8, R29, R0, R8 ;  /* 0x000000001d087223 */ /* 0x000fca0000000008 */
[----:B------:R-:W-:-:S05]  /*2060*/  F2FP.BF16.F32.PACK_AB R8, RZ, R8 ;  /* 0x00000008ff08723e */ /* 0x000fca00000010ff */
[----:B------:R2:W-:Y:S01]  /*2070*/  @P3 STG.E.U16 desc[UR12][R10.64+0x12], R8 ;  /* 0x000012080a003986 */ /* 0x0005e2000c10150c */
[----:B------:R-:W-:Y:S05]  /*2080*/  @!P0 BRA `(.L_x_32) ;  /* 0x0000000000048947 */ /* 0x000fea0003800000 */
[----:B------:R4:W5:Y:S02]  /*2090*/  LDG.E.LTC128B.U16 R94, desc[UR12][R2.64+0x10] ;  /* 0x0000100c025e7981 */ /* 0x000964000c1e1520 */
.L_x_32:
[----:B------:R-:W-:Y:S05]  /*20a0*/  BSYNC B0 ;  /* 0x0000000000007941 */ /* 0x000fea0003800000 */
.L_x_31:
[----:B-----5:R-:W-:Y:S01]  /*20b0*/  IMAD.U32 R7, R94, 0x10000, RZ ;  /* 0x000100005e077824 */ /* 0x020fe200078e00ff */
[----:B------:R-:W-:Y:S01]  /*20c0*/  ISETP.GT.AND P1, PT, R12, 0x8, P1 ;  /* 0x000000080c00780c */ /* 0x000fe20000f24270 */
[----:B------:R-:W-:Y:S02]  /*20d0*/  BSSY B0, `(.L_x_33) ;  /* 0x0000007000007945 */ /* 0x000fe40003800000 */
[----:B------:R-:W-:-:S04]  /*20e0*/  FMUL R7, R7, R6 ;  /* 0x0000000607077220 */ /* 0x000fc80000400000 */
[----:B------:R-:W-:-:S05]  /*20f0*/  FFMA R7, R30, R0, R7 ;  /* 0x000000001e077223 */ /* 0x000fca0000000007 */
[----:B------:R-:W-:-:S05]  /*2100*/  F2FP.BF16.F32.PACK_AB R7, RZ, R7 ;  /* 0x00000007ff07723e */ /* 0x000fca00000010ff */
[----:B------:R0:W-:Y:S01]  /*2110*/  @P0 STG.E.U16 desc[UR12][R4.64+0x10], R7 ;  /* 0x0000100704000986 */ /* 0x0001e2000c10150c */
[----:B------:R-:W-:Y:S05]  /*2120*/  @!P1 BRA `(.L_x_34) ;  /* 0x0000000000049947 */ /* 0x000fea0003800000 */
[----:B------:R0:W5:Y:S02]  /*2130*/  LDG.E.LTC128B.U16 R94, desc[UR12][R2.64+0x12] ;  /* 0x0000120c025e7981 */ /* 0x000164000c1e1520 */
.L_x_34:
[----:B------:R-:W-:Y:S05]  /*2140*/  BSYNC B0 ;  /* 0x0000000000007941 */ /* 0x000fea0003800000 */
.L_x_33:
[----:B0----5:R-:W-:Y:S01]  /*2150*/  IMAD.U32 R7, R94, 0x10000, RZ ;  /* 0x000100005e077824 */ /* 0x021fe200078e00ff */
[----:B------:R-:W-:Y:S01]  /*2160*/  ISETP.GT.AND P0, PT, R9, 0x10, PT ;  /* 0x000000100900780c */ /* 0x000fe20003f04270 */
[----:B------:R-:W-:Y:S02]  /*2170*/  BSSY B0, `(.L_x_35) ;  /* 0x0000008000007945 */ /* 0x000fe40003800000 */
[----:B--2---:R-:W-:Y:S01]  /*2180*/  FMUL R8, R7, R6 ;  /* 0x0000000607087220 */ /* 0x004fe20000400000 */
[----:B------:R-:W-:-:S03]  /*2190*/  ISETP.GT.AND P2, PT, R12, RZ, P0 ;  /* 0x000000ff0c00720c */ /* 0x000fc60000744270 */
[----:B------:R-:W-:-:S05]  /*21a0*/  FFMA R8, R31, R0, R8 ;  /* 0x000000001f087223 */ /* 0x000fca0000000008 */
[----:B------:R-:W-:-:S05]  /*21b0*/  F2FP.BF16.F32.PACK_AB R8, RZ, R8 ;  /* 0x00000008ff08723e */ /* 0x000fca00000010ff */
[----:B------:R0:W-:Y:S01]  /*21c0*/  @P1 STG.E.U16 desc[UR12][R4.64+0x12], R8 ;  /* 0x0000120804001986 */ /* 0x0001e2000c10150c */
[----:B------:R-:W-:Y:S05]  /*21d0*/  @!P2 BRA `(.L_x_36) ;  /* 0x000000000004a947 */ /* 0x000fea0003800000 */
[----:B------:R2:W5:Y:S02]  /*21e0*/  LDG.E.LTC128B.U16 R94, desc[UR12][R16.64+0x20] ;  /* 0x0000200c105e7981 */ /* 0x000564000c1e1520 */
.L_x_36:
[----:B------:R-:W-:Y:S05]  /*21f0*/  BSYNC B0 ;  /* 0x0000000000007941 */ /* 0x000fea0003800000 */
.L_x_35:
[----:B-----5:R-:W-:Y:S01]  /*2200*/  IMAD.U32 R7, R94, 0x10000, RZ ;  /* 0x000100005e077824 */ /* 0x020fe200078e00ff */
[----:B------:R-:W-:Y:S01]  /*2210*/  ISETP.GT.AND P1, PT, R9, 0x11, PT ;  /* 0x000000110900780c */ /* 0x000fe20003f24270 */
[----:B------:R-:W-:Y:S01]  /*2220*/  @P2 IMAD.MOV.U32 R10, RZ, RZ, R14 ;  /* 0x000000ffff0a2224 */ /* 0x000fe200078e000e */
        /* <DEDUP_REMOVED lines=9> */
.L_x_38:
[----:B------:R-:W-:Y:S05]  /*22c0*/  BSYNC B0 ;  /* 0x0000000000007941 */ /* 0x000fea0003800000 */
.L_x_37:
[----:B0----5:R-:W-:Y:S01]  /*22d0*/  IMAD.U32 R7, R94, 0x10000, RZ ;  /* 0x000100005e077824 */ /* 0x021fe200078e00ff */
[----:B------:R-:W-:Y:S01]  /*22e0*/  ISETP.GT.AND P0, PT, R12, 0x8, P0 ;  /* 0x000000080c00780c */ /* 0x000fe20000704270 */
[----:B------:R-:W-:Y:S01]  /*22f0*/  @P3 IMAD.MOV.U32 R10, RZ, RZ, R14 ;  /* 0x000000ffff0a3224 */ /* 0x000fe200078e000e */
[----:B------:R-:W-:Y:S01]  /*2300*/  BSSY B0, `(.L_x_39) ;  /* 0x0000008000007945 */ /* 0x000fe20003800000 */
[----:B------:R-:W-:Y:S01]  /*2310*/  FMUL R8, R7, R6 ;  /* 0x0000000607087220 */ /* 0x000fe20000400000 */
[----:B------:R-:W-:-:S03]  /*2320*/  @P3 IMAD.MOV.U32 R11, RZ, RZ, R15 ;  /* 0x000000ffff0b3224 */ /* 0x000fc600078e000f */
[----:B------:R-:W-:-:S05]  /*2330*/  FFMA R8, R33, R0, R8 ;  /* 0x0000000021087223 */ /* 0x000fca0000000008 */
[----:B------:R-:W-:-:S05]  /*2340*/  F2FP.BF16.F32.PACK_AB R8, RZ, R8 ;  /* 0x00000008ff08723e */ /* 0x000fca00000010ff */
[----:B------:R0:W-:Y:S01]  /*2350*/  @P3 STG.E.U16 desc[UR12][R10.64+0x22], R8 ;  /* 0x000022080a003986 */ /* 0x0001e2000c10150c */
[----:B------:R-:W-:Y:S05]  /*2360*/  @!P0 BRA `(.L_x_40) ;  /* 0x0000000000048947 */ /* 0x000fea0003800000 */
[----:B------:R0:W5:Y:S02]  /*2370*/  LDG.E.LTC128B.U16 R94, desc[UR12][R2.64+0x20] ;  /* 0x0000200c025e7981 */ /* 0x000164000c1e1520 */
.L_x_40:
[----:B------:R-:W-:Y:S05]  /*2380*/  BSYNC B0 ;  /* 0x0000000000007941 */ /* 0x000fea0003800000 */
.L_x_39:
        /* <DEDUP_REMOVED lines=9> */
.L_x_42:
[----:B------:R-:W-:Y:S05]  /*2420*/  BSYNC B0 ;  /* 0x0000000000007941 */ /* 0x000fea0003800000 */
.L_x_41:
[----:B0----5:R-:W-:Y:S01]  /*2430*/  IMAD.U32 R7, R94, 0x10000, RZ ;  /* 0x000100005e077824 */ /* 0x021fe200078e00ff */
        /* <DEDUP_REMOVED lines=9> */
.L_x_44:
[----:B------:R-:W-:Y:S05]  /*24d0*/  BSYNC B0 ;  /* 0x0000000000007941 */ /* 0x000fea0003800000 */
.L_x_43:
        /* <DEDUP_REMOVED lines=12> */
.L_x_46:
[----:B------:R-:W-:Y:S05]  /*25a0*/  BSYNC B0 ;  /* 0x0000000000007941 */ /* 0x000fea0003800000 */
.L_x_45:
        /* <DEDUP_REMOVED lines=11> */
.L_x_48:
[----:B------:R-:W-:Y:S05]  /*2660*/  BSYNC B0 ;  /* 0x0000000000007941 */ /* 0x000fea0003800000 */
.L_x_47:
        /* <DEDUP_REMOVED lines=9> */
.L_x_50:
[----:B------:R-:W-:Y:S05]  /*2700*/  BSYNC B0 ;  /* 0x0000000000007941 */ /* 0x000fea0003800000 */
.L_x_49:
        /* <DEDUP_REMOVED lines=10> */
.L_x_52:
[----:B------:R-:W-:Y:S05]  /*27b0*/  BSYNC B0 ;  /* 0x0000000000007941 */ /* 0x000fea0003800000 */
.L_x_51:
        /* <DEDUP_REMOVED lines=12> */
.L_x_54:
[----:B------:R-:W-:Y:S05]  /*2880*/  BSYNC B0 ;  /* 0x0000000000007941 */ /* 0x000fea0003800000 */
.L_x_53:
        /* <DEDUP_REMOVED lines=11> */
.L_x_56:
[----:B------:R-:W-:Y:S05]  /*2940*/  BSYNC B0 ;  /* 0x0000000000007941 */ /* 0x000fea0003800000 */
.L_x_55:
        /* <DEDUP_REMOVED lines=9> */
.L_x_58:
[----:B------:R-:W-:Y:S05]  /*29e0*/  BSYNC B0 ;  /* 0x0000000000007941 */ /* 0x000fea0003800000 */
.L_x_57:
        /* <DEDUP_REMOVED lines=10> */
.L_x_60:
[----:B------:R-:W-:Y:S05]  /*2a90*/  BSYNC B0 ;  /* 0x0000000000007941 */ /* 0x000fea0003800000 */
.L_x_59:
        /* <DEDUP_REMOVED lines=12> */
.L_x_62:
[----:B------:R-:W-:Y:S05]  /*2b60*/  BSYNC B0 ;  /* 0x0000000000007941 */ /* 0x000fea0003800000 */
.L_x_61:
        /* <DEDUP_REMOVED lines=11> */
.L_x_64:
[----:B------:R-:W-:Y:S05]  /*2c20*/  BSYNC B0 ;  /* 0x0000000000007941 */ /* 0x000fea0003800000 */
.L_x_63:
        /* <DEDUP_REMOVED lines=9> */
.L_x_66:
[----:B------:R-:W-:Y:S05]  /*2cc0*/  BSYNC B0 ;  /* 0x0000000000007941 */ /* 0x000fea0003800000 */
.L_x_65:
        /* <DEDUP_REMOVED lines=10> */
.L_x_68:
[----:B------:R-:W-:Y:S05]  /*2d70*/  BSYNC B0 ;  /* 0x0000000000007941 */ /* 0x000fea0003800000 */
.L_x_67:
        /* <DEDUP_REMOVED lines=12> */
.L_x_70:
[----:B------:R-:W-:Y:S05]  /*2e40*/  BSYNC B0 ;  /* 0x0000000000007941 */ /* 0x000fea0003800000 */
.L_x_69:
        /* <DEDUP_REMOVED lines=11> */
.L_x_72:
[----:B------:R-:W-:Y:S05]  /*2f00*/  BSYNC B0 ;  /* 0x0000000000007941 */ /* 0x000fea0003800000 */
.L_x_71:
        /* <DEDUP_REMOVED lines=9> */
.L_x_74:
[----:B------:R-:W-:Y:S05]  /*2fa0*/  BSYNC B0 ;  /* 0x0000000000007941 */ /* 0x000fea0003800000 */
.L_x_73:
        /* <DEDUP_REMOVED lines=10> */
.L_x_76:
[----:B------:R-:W-:Y:S05]  /*3050*/  BSYNC B0 ;  /* 0x0000000000007941 */ /* 0x000fea0003800000 */
.L_x_75:
        /* <DEDUP_REMOVED lines=12> */
.L_x_78:
[----:B------:R-:W-:Y:S05]  /*3120*/  BSYNC B0 ;  /* 0x0000000000007941 */ /* 0x000fea0003800000 */
.L_x_77:
        /* <DEDUP_REMOVED lines=11> */
.L_x_80:
[----:B------:R-:W-:Y:S05]  /*31e0*/  BSYNC B0 ;  /* 0x0000000000007941 */ /* 0x000fea0003800000 */
.L_x_79:
        /* <DEDUP_REMOVED lines=9> */
.L_x_82:
[----:B------:R-:W-:Y:S05]  /*3280*/  BSYNC B0 ;  /* 0x0000000000007941 */ /* 0x000fea0003800000 */
.L_x_81:
        /* <DEDUP_REMOVED lines=10> */
.L_x_84:
[----:B------:R-:W-:Y:S05]  /*3330*/  BSYNC B0 ;  /* 0x0000000000007941 */ /* 0x000fea0003800000 */
.L_x_83:
        /* <DEDUP_REMOVED lines=12> */
.L_x_86:
[----:B------:R-:W-:Y:S05]  /*3400*/  BSYNC B0 ;  /* 0x0000000000007941 */ /* 0x000fea0003800000 */
.L_x_85:
        /* <DEDUP_REMOVED lines=11> */
.L_x_88:
[----:B------:R-:W-:Y:S05]  /*34c0*/  BSYNC B0 ;  /* 0x0000000000007941 */ /* 0x000fea0003800000 */
.L_x_87:
        /* <DEDUP_REMOVED lines=9> */
.L_x_90:
[----:B------:R-:W-:Y:S05]  /*3560*/  BSYNC B0 ;  /* 0x0000000000007941 */ /* 0x000fea0003800000 */
.L_x_89:
        /* <DEDUP_REMOVED lines=10> */
.L_x_92:
[----:B------:R-:W-:Y:S05]  /*3610*/  BSYNC B0 ;  /* 0x0000000000007941 */ /* 0x000fea0003800000 */
.L_x_91:
        /* <DEDUP_REMOVED lines=12> */
.L_x_94:
[----:B------:R-:W-:Y:S05]  /*36e0*/  BSYNC B0 ;  /* 0x0000000000007941 */ /* 0x000fea0003800000 */
.L_x_93:
        /* <DEDUP_REMOVED lines=11> */
.L_x_96:
[----:B------:R-:W-:Y:S05]  /*37a0*/  BSYNC B0 ;  /* 0x0000000000007941 */ /* 0x000fea0003800000 */
.L_x_95:
        /* <DEDUP_REMOVED lines=9> */
.L_x_98:
[----:B------:R-:W-:Y:S05]  /*3840*/  BSYNC B0 ;  /* 0x0000000000007941 */ /* 0x000fea0003800000 */
.L_x_97:
        /* <DEDUP_REMOVED lines=10> */
.L_x_100:
[----:B------:R-:W-:Y:S05]  /*38f0*/  BSYNC B0 ;  /* 0x0000000000007941 */ /* 0x000fea0003800000 */
.L_x_99:
        /* <DEDUP_REMOVED lines=12> */
.L_x_102:
[----:B------:R-:W-:Y:S05]  /*39c0*/  BSYNC B0 ;  /* 0x0000000000007941 */ /* 0x000fea0003800000 */
.L_x_101:
        /* <DEDUP_REMOVED lines=11> */
.L_x_104:
[----:B------:R-:W-:Y:S05]  /*3a80*/  BSYNC B0 ;  /* 0x0000000000007941 */ /* 0x000fea0003800000 */
.L_x_103:
        /* <DEDUP_REMOVED lines=9> */
.L_x_106:
[----:B------:R-:W-:Y:S05]  /*3b20*/  BSYNC B0 ;  /* 0x0000000000007941 */ /* 0x000fea0003800000 */
.L_x_105:
        /* <DEDUP_REMOVED lines=10> */
.L_x_108:
[----:B------:R-:W-:Y:S05]  /*3bd0*/  BSYNC B0 ;  /* 0x0000000000007941 */ /* 0x000fea0003800000 */
.L_x_107:
        /* <DEDUP_REMOVED lines=12> */
.L_x_110:
[----:B------:R-:W-:Y:S05]  /*3ca0*/  BSYNC B0 ;  /* 0x0000000000007941 */ /* 0x000fea0003800000 */
.L_x_109:
        /* <DEDUP_REMOVED lines=11> */
.L_x_112:
[----:B------:R-:W-:Y:S05]  /*3d60*/  BSYNC B0 ;  /* 0x0000000000007941 */ /* 0x000fea0003800000 */
.L_x_111:
        /* <DEDUP_REMOVED lines=9> */
.L_x_114:
[----:B------:R-:W-:Y:S05]  /*3e00*/  BSYNC B0 ;  /* 0x0000000000007941 */ /* 0x000fea0003800000 */
.L_x_113:
        /* <DEDUP_REMOVED lines=10> */
.L_x_116:
[----:B------:R-:W-:Y:S05]  /*3eb0*/  BSYNC B0 ;  /* 0x0000000000007941 */ /* 0x000fea0003800000 */
.L_x_115:
        /* <DEDUP_REMOVED lines=12> */
.L_x_118:
[----:B------:R-:W-:Y:S05]  /*3f80*/  BSYNC B0 ;  /* 0x0000000000007941 */ /* 0x000fea0003800000 */
.L_x_117:
        /* <DEDUP_REMOVED lines=11> */
.L_x_120:
[----:B------:R-:W-:Y:S05]  /*4040*/  BSYNC B0 ;  /* 0x0000000000007941 */ /* 0x000fea0003800000 */
.L_x_119:
        /* <DEDUP_REMOVED lines=9> */
.L_x_122:
[----:B------:R-:W-:Y:S05]  /*40e0*/  BSYNC B0 ;  /* 0x0000000000007941 */ /* 0x000fea0003800000 */
.L_x_121:
        /* <DEDUP_REMOVED lines=10> */
.L_x_124:
[----:B------:R-:W-:Y:S05]  /*4190*/  BSYNC B0 ;  /* 0x0000000000007941 */ /* 0x000fea0003800000 */
.L_x_123:
        /* <DEDUP_REMOVED lines=12> */
.L_x_126:
[----:B------:R-:W-:Y:S05]  /*4260*/  BSYNC B0 ;  /* 0x0000000000007941 */ /* 0x000fea0003800000 */
.L_x_125:
        /* <DEDUP_REMOVED lines=11> */
.L_x_128:
[----:B------:R-:W-:Y:S05]  /*4320*/  BSYNC B0 ;  /* 0x0000000000007941 */ /* 0x000fea0003800000 */
.L_x_127:
        /* <DEDUP_REMOVED lines=9> */
.L_x_130:
[----:B------:R-:W-:Y:S05]  /*43c0*/  BSYNC B0 ;  /* 0x0000000000007941 */ /* 0x000fea0003800000 */
.L_x_129:
        /* <DEDUP_REMOVED lines=10> */
.L_x_132:
[----:B------:R-:W-:Y:S05]  /*4470*/  BSYNC B0 ;  /* 0x0000000000007941 */ /* 0x000fea0003800000 */
.L_x_131:
        /* <DEDUP_REMOVED lines=12> */
.L_x_134:
[----:B------:R-:W-:Y:S05]  /*4540*/  BSYNC B0 ;  /* 0x0000000000007941 */ /* 0x000fea0003800000 */
.L_x_133:
        /* <DEDUP_REMOVED lines=11> */
.L_x_136:
[----:B------:R-:W-:Y:S05]  /*4600*/  BSYNC B0 ;  /* 0x0000000000007941 */ /* 0x000fea0003800000 */
.L_x_135:
        /* <DEDUP_REMOVED lines=9> */
.L_x_138:
[----:B------:R-:W-:Y:S05]  /*46a0*/  BSYNC B0 ;  /* 0x0000000000007941 */ /* 0x000fea0003800000 */
.L_x_137:
        /* <DEDUP_REMOVED lines=10> */
.L_x_140:
[----:B------:R-:W-:Y:S05]  /*4750*/  BSYNC B0 ;  /* 0x0000000000007941 */ /* 0x000fea0003800000 */
.L_x_139:
[----:B-----5:R-:W-:Y:S01]  /*4760*/  IMAD.U32 R7, R94, 0x10000, RZ ;  /* 0x000100005e077824 */ /* 0x020fe200078e00ff */
[----:B------:R-:W-:Y:S01]  /*4770*/  ISETP.GT.AND P1, PT, R9, 0x79, PT ;  /* 0x000000790900780c */ /* 0x000fe20003f24270 */
[----:B0-----:R-:W-:Y:S01]  /*4780*/  @P2 IMAD.MOV.U32 R8, RZ, RZ, R14 ;  /* 0x000000ffff082224 */ /* 0x001fe200078e000e */
        /* <DEDUP_REMOVED lines=9> */
.L_x_142:
[----:B------:R-:W-:Y:S05]  /*4820*/  BSYNC B0 ;  /* 0x0000000000007941 */ /* 0x000fea0003800000 */
.L_x_141:
[----:B0----5:R-:W-:Y:S01]  /*4830*/  IMAD.U32 R7, R94, 0x10000, RZ ;  /* 0x000100005e077824 */ /* 0x021fe200078e00ff */
        /* <DEDUP_REMOVED lines=8> */
.L_x_144:
[----:B------:R-:W-:Y:S05]  /*48c0*/  BSYNC B0 ;  /* 0x0000000000007941 */ /* 0x000fea0003800000 */
.L_x_143:
        /* <DEDUP_REMOVED lines=9> */
.L_x_146:
[----:B------:R-:W-:Y:S05]  /*4960*/  BSYNC B0 ;  /* 0x0000000000007941 */ /* 0x000fea0003800000 */
.L_x_145:
[----:B0--345:R-:W-:-:S04]  /*4970*/  IMAD.U32 R3, R94, 0x10000, RZ ;  /* 0x000100005e037824 */ /* 0x039fc800078e00ff */
[----:B------:R-:W-:-:S04]  /*4980*/  FMUL R6, R3, R6 ;  /* 0x0000000603067220 */ /* 0x000fc80000400000 */
[----:B------:R-:W-:Y:S01]  /*4990*/  FFMA R6, R87, R0, R6 ;  /* 0x0000000057067223 */ /* 0x000fe20000000006 */
[----:B------:R-:W-:Y:S06]  /*49a0*/  @!P1 EXIT ;  /* 0x000000000000994d */ /* 0x000fec0003800000 */
[----:B------:R-:W-:-:S05]  /*49b0*/  F2FP.BF16.F32.PACK_AB R6, RZ, R6 ;  /* 0x00000006ff06723e */ /* 0x000fca00000010ff */
[----:B------:R-:W-:Y:S01]  /*49c0*/  STG.E.U16 desc[UR12][R4.64+0xf2], R6 ;  /* 0x0000f20604007986 */ /* 0x000fe2000c10150c */
[----:B------:R-:W-:Y:S05]  /*49d0*/  EXIT ;  /* 0x000000000000794d */ /* 0x000fea0003800000 */
.L_x_22:
[----:B------:R-:W-:Y:S01]  /*49e0*/  ISETP.GT.AND P3, PT, R9, 0x1, PT ;  /* 0x000000010900780c */ /* 0x000fe20003f64270 */
[----:B------:R-:W-:Y:S01]  /*49f0*/  ULDC.64 UR4, c[0x0][0x5c8] ;  /* 0x0001720000047ab9 */ /* 0x000fe20000000a00 */
[-C--:B------:R-:W-:Y:S01]  /*4a00*/  FMUL R24, R24, R0.reuse ;  /* 0x0000000018187220 */ /* 0x080fe20000400000 */
[-C--:B------:R-:W-:Y:S01]  /*4a10*/  FMUL R25, R25, R0.reuse ;  /* 0x0000000019197220 */ /* 0x080fe20000400000 */
[----:B------:R-:W-:Y:S01]  /*4a20*/  ISETP.GT.AND P1, PT, R12, RZ, P3 ;  /* 0x000000ff0c00720c */ /* 0x000fe20001f24270 */
[-C--:B------:R-:W-:Y:S01]  /*4a30*/  FMUL R26, R26, R0.reuse ;  /* 0x000000001a1a7220 */ /* 0x080fe20000400000 */
[----:B------:R-:W-:Y:S01]  /*4a40*/  LEA R2, P4, R10, UR4, 0x1 ;  /* 0x000000040a027c11 */ /* 0x000fe2000f8808ff */
[----:B------:R-:W-:Y:S01]  /*4a50*/  FMUL R27, R27, R0 ;  /* 0x000000001b1b7220 */ /* 0x000fe20000400000 */
[----:B------:R-:W-:Y:S01]  /*4a60*/  F2FP.BF16.F32.PACK_AB R24, RZ, R24 ;  /* 0x00000018ff18723e */ /* 0x000fe200000010ff */
[-C--:B------:R-:W-:Y:S01]  /*4a70*/  FMUL R28, R28, R0.reuse ;  /* 0x000000001c1c7220 */ /* 0x080fe20000400000 */
[----:B------:R-:W-:Y:S01]  /*4a80*/  LEA.HI.X R3, R10, UR5, R17, 0x1, P4 ;  /* 0x000000050a037c11 */ /* 0x000fe2000a0f0c11 */
[-C--:B------:R-:W-:Y:S01]  /*4a90*/  FMUL R29, R29, R0.reuse ;  /* 0x000000001d1d7220 */ /* 0x080fe20000400000 */
[----:B------:R-:W-:Y:S01]  /*4aa0*/  F2FP.BF16.F32.PACK_AB R25, RZ, R25 ;  /* 0x00000019ff19723e */ /* 0x000fe200000010ff */
[-C--:B------:R-:W-:Y:S01]  /*4ab0*/  FMUL R30, R30, R0.reuse ;  /* 0x000000001e1e7220 */ /* 0x080fe20000400000 */
[----:B------:R-:W-:Y:S01]  /*4ac0*/  SHF.L.U64.HI R5, R19, 0x1, R18 ;  /* 0x0000000113057819 */ /* 0x000fe20000010212 */
[----:B------:R-:W-:Y:S01]  /*4ad0*/  @P2 STG.E.U16 desc[UR12][R2.64], R24 ;  /* 0x0000001802002986 */ /* 0x000fe2000c10150c */
[----:B------:R-:W-:Y:S01]  /*4ae0*/  ISETP.GT.AND P2, PT, R12, 0x8, P0 ;  /* 0x000000080c00780c */ /* 0x000fe20000744270 */
[----:B------:R-:W-:Y:S01]  /*4af0*/  FMUL R31, R31, R0 ;  /* 0x000000001f1f7220 */ /* 0x000fe20000400000 */
[----:B------:R-:W-:Y:S01]  /*4b00*/  LEA R4, P5, R19, R2, 0x1 ;  /* 0x0000000213047211 */ /* 0x000fe200078a08ff */
[----:B------:R-:W-:Y:S01]  /*4b10*/  @P1 STG.E.U16 desc[UR12][R2.64+0x2], R25 ;  /* 0x0000021902001986 */ /* 0x000fe2000c10150c */
[----:B------:R-:W-:Y:S01]  /*4b20*/  ISETP.GT.AND P1, PT, R9, 0x8, PT ;  /* 0x000000080900780c */ /* 0x000fe20003f24270 */
[-C--:B------:R-:W-:Y:S01]  /*4b30*/  FMUL R32, R32, R0.reuse ;  /* 0x0000000020207220 */ /* 0x080fe20000400000 */
[C---:B------:R-:W-:Y:S01]  /*4b40*/  ISETP.GT.AND P3, PT, R12.reuse, 0x8, P3 ;  /* 0x000000080c00780c */ /* 0x040fe20001f64270 */
[----:B------:R-:W-:Y:S01]  /*4b50*/  IMAD.X R5, R5, 0x1, R3, P5 ;  /* 0x0000000105057824 */ /* 0x000fe200028e0603 */
[----:B------:R-:W-:Y:S01]  /*4b60*/  ISETP.GT.AND P0, PT, R9, 0x9, PT ;  /* 0x000000090900780c */ /* 0x000fe20003f04270 */
[-C--:B------:R-:W-:Y:S01]  /*4b70*/  FMUL R33, R33, R0.reuse ;  /* 0x0000000021217220 */ /* 0x080fe20000400000 */
[----:B------:R-:W-:Y:S01]  /*4b80*/  ISETP.GT.AND P4, PT, R12, RZ, P1 ;  /* 0x000000ff0c00720c */ /* 0x000fe20000f84270 */
[-C--:B------:R-:W-:Y:S01]  /*4b90*/  FMUL R34, R34, R0.reuse ;  /* 0x0000000022227220 */ /* 0x080fe20000400000 */
[----:B------:R-:W-:Y:S01]  /*4ba0*/  ISETP.GT.AND P5, PT, R12, RZ, P0 ;  /* 0x000000ff0c00720c */ /* 0x000fe200007a4270 */
[----:B------:R-:W-:Y:S01]  /*4bb0*/  FMUL R35, R35, R0 ;  /* 0x0000000023237220 */ /* 0x000fe20000400000 */
[----:B------:R-:W-:Y:S01]  /*4bc0*/  F2FP.BF16.F32.PACK_AB R26, RZ, R26 ;  /* 0x0000001aff1a723e */ /* 0x000fe200000010ff */
[-C--:B------:R-:W-:Y:S01]  /*4bd0*/  FMUL R36, R36, R0.reuse ;  /* 0x0000000024247220 */ /* 0x080fe20000400000 */
[----:B------:R-:W-:Y:S01]  /*4be0*/  F2FP.BF16.F32.PACK_AB R27, RZ, R27 ;  /* 0x0000001bff1b723e */ /* 0x000fe200000010ff */
[----:B------:R-:W-:Y:S01]  /*4bf0*/  FMUL R37, R37, R0 ;  /* 0x0000000025257220 */ /* 0x000fe20000400000 */
[----:B------:R-:W-:Y:S01]  /*4c00*/  F2FP.BF16.F32.PACK_AB R28, RZ, R28 ;  /* 0x0000001cff1c723e */ /* 0x000fe200000010ff */
[----:B------:R-:W-:Y:S01]  /*4c10*/  @P2 STG.E.U16 desc[UR12][R4.64], R26 ;  /* 0x0000001a04002986 */ /* 0x000fe2000c10150c */
[----:B------:R-:W-:Y:S01]  /*4c20*/  ISETP.GT.AND P1, PT, R12, 0x8, P1 ;  /* 0x000000080c00780c */ /* 0x000fe20000f24270 */
[-C--:B------:R-:W-:Y:S01]  /*4c30*/  FMUL R38, R38, R0.reuse ;  /* 0x0000000026267220 */ /* 0x080fe20000400000 */
[----:B------:R-:W-:Y:S01]  /*4c40*/  F2FP.BF16.F32.PACK_AB R29, RZ, R29 ;  /* 0x0000001dff1d723e */ /* 0x000fe200000010ff */
[----:B------:R-:W-:Y:S01]  /*4c50*/  @P3 STG.E.U16 desc[UR12][R4.64+0x2], R27 ;  /* 0x0000021b04003986 */ /* 0x000fe2000c10150c */
[----:B------:R-:W-:Y:S01]  /*4c60*/  ISETP.GT.AND P3, PT, R9, 0x10, PT ;  /* 0x000000100900780c */ /* 0x000fe20003f64270 */
[-C--:B------:R-:W-:Y:S01]  /*4c70*/  FMUL R39, R39, R0.reuse ;  /* 0x0000000027277220 */ /* 0x080fe20000400000 */
[----:B------:R-:W-:Y:S01]  /*4c80*/  ISETP.GT.AND P2, PT, R12, 0x8, P0 ;  /* 0x000000080c00780c */ /* 0x000fe20000744270 */
[----:B------:R-:W-:Y:S01]  /*4c90*/  @P4 STG.E.U16 desc[UR12][R2.64+0x10], R28 ;  /* 0x0000101c02004986 */ /* 0x000fe2000c10150c */
[----:B------:R-:W-:Y:S01]  /*4ca0*/  ISETP.GT.AND P0, PT, R9, 0x11, PT ;  /* 0x000000110900780c */ /* 0x000fe20003f04270 */
[-C--:B------:R-:W-:Y:S01]  /*4cb0*/  FMUL R40, R40, R0.reuse ;  /* 0x0000000028287220 */ /* 0x080fe20000400000 */
[C---:B------:R-:W-:Y:S01]  /*4cc0*/  ISETP.GT.AND P4, PT, R12.reuse, RZ, P3 ;  /* 0x000000ff0c00720c */ /* 0x040fe20001f84270 */
[----:B------:R-:W-:Y:S01]  /*4cd0*/  @P5 STG.E.U16 desc[UR12][R2.64+0x12], R29 ;  /* 0x0000121d02005986 */ /* 0x000fe2000c10150c */
        /* <DEDUP_REMOVED lines=153> */
[----:B------:R-:W-:Y:S01]  /*5670*/  FMUL R0, R87, R0 ;  /* 0x0000000057007220 */ /* 0x000fe20000400000 */
[----:B------:R-:W-:Y:S01]  /*5680*/  ISETP.GT.AND P2, PT, R12, 0x8, P0 ;  /* 0x000000080c00780c */ /* 0x000fe20000744270 */
[----:B------:R-:W-:Y:S01]  /*5690*/  @P4 STG.E.U16 desc[UR12][R2.64+0x90], R60 ;  /* 0x0000903c02004986 */ /* 0x000fe2000c10150c */
[----:B------:R-:W-:-:S02]  /*56a0*/  ISETP.GT.AND P0, PT, R9, 0x51, PT ;  /* 0x000000510900780c */ /* 0x000fc40003f04270 */
[C---:B------:R-:W-:Y:S01]  /*56b0*/  ISETP.GT.AND P4, PT, R12.reuse, RZ, P3 ;  /* 0x000000ff0c00720c */ /* 0x040fe20001f84270 */
[----:B------:R-:W-:Y:S01]  /*56c0*/  @P5 STG.E.U16 desc[UR12][R2.64+0x92], R61 ;  /* 0x0000923d02005986 */ /* 0x000fe2000c10150c */
[C---:B------:R-:W-:Y:S02]  /*56d0*/  ISETP.GT.AND P5, PT, R12.reuse, RZ, P0 ;  /* 0x000000ff0c00720c */ /* 0x040fe400007a4270 */
[----:B------:R-:W-:Y:S02]  /*56e0*/  F2FP.BF16.F32.PACK_AB R62, RZ, R62 ;  /* 0x0000003eff3e723e */ /* 0x000fe400000010ff */
[----:B------:R-:W-:Y:S02]  /*56f0*/  F2FP.BF16.F32.PACK_AB R63, RZ, R63 ;  /* 0x0000003fff3f723e */ /* 0x000fe400000010ff */
[----:B------:R-:W-:Y:S01]  /*5700*/  F2FP.BF16.F32.PACK_AB R64, RZ, R64 ;  /* 0x00000040ff40723e */ /* 0x000fe200000010ff */
[----:B------:R-:W-:Y:S01]  /*5710*/  @P1 STG.E.U16 desc[UR12][R4.64+0x90], R62 ;  /* 0x0000903e04001986 */ /* 0x000fe2000c10150c */
[----:B------:R-:W-:-:S02]  /*5720*/  ISETP.GT.AND P1, PT, R12, 0x8, P3 ;  /* 0x000000080c00780c */ /* 0x000fc40001f24270 */
[----:B------:R-:W-:Y:S01]  /*5730*/  F2FP.BF16.F32.PACK_AB R65, RZ, R65 ;  /* 0x00000041ff41723e */ /* 0x000fe200000010ff */
[----:B------:R-:W-:Y:S01]  /*5740*/  @P2 STG.E.U16 desc[UR12][R4.64+0x92], R63 ;  /* 0x0000923f04002986 */ /* 0x000fe2000c10150c */
[C---:B------:R-:W-:Y:S02]  /*5750*/  ISETP.GT.AND P2, PT, R9.reuse, 0x58, PT ;  /* 0x000000580900780c */ /* 0x040fe40003f44270 */
[C---:B------:R-:W-:Y:S01]  /*5760*/  ISETP.GT.AND P0, PT, R12.reuse, 0x8, P0 ;  /* 0x000000080c00780c */ /* 0x040fe20000704270 */
[----:B------:R-:W-:Y:S01]  /*5770*/  @P4 STG.E.U16 desc[UR12][R2.64+0xa0], R64 ;  /* 0x0000a04002004986 */ /* 0x000fe2000c10150c */
[----:B------:R-:W-:Y:S02]  /*5780*/  ISETP.GT.AND P3, PT, R9, 0x59, PT ;  /* 0x000000590900780c */ /* 0x000fe40003f64270 */
[C---:B------:R-:W-:Y:S01]  /*5790*/  ISETP.GT.AND P4, PT, R12.reuse, RZ, P2 ;  /* 0x000000ff0c00720c */ /* 0x040fe20001784270 */
[----:B------:R-:W-:Y:S01]  /*57a0*/  @P5 STG.E.U16 desc[UR12][R2.64+0xa2], R65 ;  /* 0x0000a24102005986 */ /* 0x000fe2000c10150c */
[----:B------:R-:W-:-:S02]  /*57b0*/  ISETP.GT.AND P5, PT, R12, RZ, P3 ;  /* 0x000000ff0c00720c */ /* 0x000fc40001fa4270 */
[----:B------:R-:W-:Y:S02]  /*57c0*/  F2FP.BF16.F32.PACK_AB R66, RZ, R66 ;  /* 0x00000042ff42723e */ /* 0x000fe400000010ff */
[----:B------:R-:W-:Y:S02]  /*57d0*/  F2FP.BF16.F32.PACK_AB R67, RZ, R67 ;  /* 0x00000043ff43723e */ /* 0x000fe400000010ff */
[----:B------:R-:W-:Y:S01]  /*57e0*/  F2FP.BF16.F32.PACK_AB R68, RZ, R68 ;  /* 0x00000044ff44723e */ /* 0x000fe200000010ff */
[----:B------:R-:W-:Y:S01]  /*57f0*/  @P1 STG.E.U16 desc[UR12][R4.64+0xa0], R66 ;  /* 0x0000a04204001986 */ /* 0x000fe2000c10150c */
[C---:B------:R-:W-:Y:S02]  /*5800*/  ISETP.GT.AND P1, PT, R12.reuse, 0x8, P2 ;  /* 0x000000080c00780c */ /* 0x040fe40001724270 */
[----:B------:R-:W-:Y:S01]  /*5810*/  F2FP.BF16.F32.PACK_AB R69, RZ, R69 ;  /* 0x00000045ff45723e */ /* 0x000fe200000010ff */
[----:B------:R-:W-:Y:S01]  /*5820*/  @P0 STG.E.U16 desc[UR12][R4.64+0xa2], R67 ;  /* 0x0000a24304000986 */ /* 0x000fe2000c10150c */
[----:B------:R-:W-:-:S02]  /*5830*/  ISETP.GT.AND P2, PT, R12, 0x8, P3 ;  /* 0x000000080c00780c */ /* 0x000fc40001f44270 */
[C---:B------:R-:W-:Y:S01]  /*5840*/  ISETP.GT.AND P3, PT, R9.reuse, 0x60, PT ;  /* 0x000000600900780c */ /* 0x040fe20003f64270 */
[----:B------:R-:W-:Y:S01]  /*5850*/  @P4 STG.E.U16 desc[UR12][R2.64+0xb0], R68 ;  /* 0x0000b04402004986 */ /* 0x000fe2000c10150c */
[----:B------:R-:W-:Y:S02]  /*5860*/  ISETP.GT.AND P0, PT, R9, 0x61, PT ;  /* 0x000000610900780c */ /* 0x000fe40003f04270 */
[C---:B------:R-:W-:Y:S01]  /*5870*/  ISETP.GT.AND P4, PT, R12.reuse, RZ, P3 ;  /* 0x000000ff0c00720c */ /* 0x040fe20001f84270 */
[----:B------:R-:W-:Y:S01]  /*5880*/  @P5 STG.E.U16 desc[UR12][R2.64+0xb2], R69 ;  /* 0x0000b24502005986 */ /* 0x000fe2000c10150c */
[----:B------:R-:W-:Y:S02]  /*5890*/  ISETP.GT.AND P5, PT, R12, RZ, P0 ;  /* 0x000000ff0c00720c */ /* 0x000fe400007a4270 */
[----:B------:R-:W-:Y:S02]  /*58a0*/  F2FP.BF16.F32.PACK_AB R70, RZ, R70 ;  /* 0x00000046ff46723e */ /* 0x000fe400000010ff */
[----:B------:R-:W-:-:S02]  /*58b0*/  F2FP.BF16.F32.PACK_AB R71, RZ, R71 ;  /* 0x00000047ff47723e */ /* 0x000fc400000010ff */
[----:B------:R-:W-:Y:S01]  /*58c0*/  F2FP.BF16.F32.PACK_AB R72, RZ, R72 ;  /* 0x00000048ff48723e */ /* 0x000fe200000010ff */
[----:B------:R-:W-:Y:S01]  /*58d0*/  @P1 STG.E.U16 desc[UR12][R4.64+0xb0], R70 ;  /* 0x0000b04604001986 */ /* 0x000fe2000c10150c */
[----:B------:R-:W-:Y:S02]  /*58e0*/  F2FP.BF16.F32.PACK_AB R73, RZ, R73 ;  /* 0x00000049ff49723e */ /* 0x000fe400000010ff */
[C---:B------:R-:W-:Y:S01]  /*58f0*/  ISETP.GT.AND P1, PT, R12.reuse, 0x8, P3 ;  /* 0x000000080c00780c */ /* 0x040fe20001f24270 */
[----:B------:R-:W-:Y:S01]  /*5900*/  @P2 STG.E.U16 desc[UR12][R4.64+0xb2], R71 ;  /* 0x0000b24704002986 */ /* 0x000fe2000c10150c */
[----:B------:R-:W-:Y:S02]  /*5910*/  ISETP.GT.AND P0, PT, R12, 0x8, P0 ;  /* 0x000000080c00780c */ /* 0x000fe40000704270 */
[----:B------:R-:W-:Y:S01]  /*5920*/  F2FP.BF16.F32.PACK_AB R74, RZ, R74 ;  /* 0x0000004aff4a723e */ /* 0x000fe200000010ff */
[----:B------:R-:W-:Y:S01]  /*5930*/  @P4 STG.E.U16 desc[UR12][R2.64+0xc0], R72 ;  /* 0x0000c04802004986 */ /* 0x000fe2000c10150c */
[----:B------:R-:W-:-:S02]  /*5940*/  ISETP.GT.AND P4, PT, R9, 0x68, PT ;  /* 0x000000680900780c */ /* 0x000fc40003f84270 */
[----:B------:R-:W-:Y:S01]  /*5950*/  F2FP.BF16.F32.PACK_AB R75, RZ, R75 ;  /* 0x0000004bff4b723e */ /* 0x000fe200000010ff */
[----:B------:R-:W-:Y:S01]  /*5960*/  @P5 STG.E.U16 desc[UR12][R2.64+0xc2], R73 ;  /* 0x0000c24902005986 */ /* 0x000fe2000c10150c */
[----:B------:R-:W-:Y:S02]  /*5970*/  ISETP.GT.AND P5, PT, R9, 0x69, PT ;  /* 0x000000690900780c */ /* 0x000fe40003fa4270 */
[C---:B------:R-:W-:Y:S01]  /*5980*/  ISETP.GT.AND P2, PT, R12.reuse, RZ, P4 ;  /* 0x000000ff0c00720c */ /* 0x040fe20002744270 */
[----:B------:R-:W-:Y:S01]  /*5990*/  @P1 STG.E.U16 desc[UR12][R4.64+0xc0], R74 ;  /* 0x0000c04a04001986 */ /* 0x000fe2000c10150c */
[----:B------:R-:W-:Y:S02]  /*59a0*/  ISETP.GT.AND P6, PT, R12, RZ, P5 ;  /* 0x000000ff0c00720c */ /* 0x000fe40002fc4270 */
[----:B------:R-:W-:Y:S01]  /*59b0*/  F2FP.BF16.F32.PACK_AB R76, RZ, R76 ;  /* 0x0000004cff4c723e */ /* 0x000fe200000010ff */
[----:B------:R-:W-:Y:S01]  /*59c0*/  @P0 STG.E.U16 desc[UR12][R4.64+0xc2], R75 ;  /* 0x0000c24b04000986 */ /* 0x000fe2000c10150c */
[----:B------:R-:W-:-:S02]  /*59d0*/  F2FP.BF16.F32.PACK_AB R77, RZ, R77 ;  /* 0x0000004dff4d723e */ /* 0x000fc400000010ff */
[C---:B------:R-:W-:Y:S02]  /*59e0*/  ISETP.GT.AND P3, PT, R9.reuse, 0x70, PT ;  /* 0x000000700900780c */ /* 0x040fe40003f64270 */
[C---:B------:R-:W-:Y:S02]  /*59f0*/  ISETP.GT.AND P4, PT, R12.reuse, 0x8, P4 ;  /* 0x000000080c00780c */ /* 0x040fe40002784270 */
[----:B------:R-:W-:Y:S01]  /*5a00*/  F2FP.BF16.F32.PACK_AB R78, RZ, R78 ;  /* 0x0000004eff4e723e */ /* 0x000fe200000010ff */
[----:B------:R-:W-:Y:S01]  /*5a10*/  @P2 STG.E.U16 desc[UR12][R2.64+0xd0], R76 ;  /* 0x0000d04c02002986 */ /* 0x000fe2000c10150c */
[----:B------:R-:W-:Y:S02]  /*5a20*/  ISETP.GT.AND P2, PT, R9, 0x71, PT ;  /* 0x000000710900780c */ /* 0x000fe40003f44270 */
[----:B------:R-:W-:Y:S01]  /*5a30*/  F2FP.BF16.F32.PACK_AB R79, RZ, R79 ;  /* 0x0000004fff4f723e */ /* 0x000fe200000010ff */
[----:B------:R-:W-:Y:S01]  /*5a40*/  @P6 STG.E.U16 desc[UR12][R2.64+0xd2], R77 ;  /* 0x0000d24d02006986 */ /* 0x000fe2000c10150c */
[----:B------:R-:W-:-:S02]  /*5a50*/  ISETP.GT.AND P6, PT, R12, 0x8, P5 ;  /* 0x000000080c00780c */ /* 0x000fc40002fc4270 */
[C---:B------:R-:W-:Y:S02]  /*5a60*/  ISETP.GT.AND P5, PT, R12.reuse, RZ, P3 ;  /* 0x000000ff0c00720c */ /* 0x040fe40001fa4270 */
[----:B------:R-:W-:Y:S01]  /*5a70*/  F2FP.BF16.F32.PACK_AB R80, RZ, R80 ;  /* 0x00000050ff50723e */ /* 0x000fe200000010ff */
[----:B------:R-:W-:Y:S01]  /*5a80*/  @P4 STG.E.U16 desc[UR12][R4.64+0xd0], R78 ;  /* 0x0000d04e04004986 */ /* 0x000fe2000c10150c */
[C---:B------:R-:W-:Y:S02]  /*5a90*/  ISETP.GT.AND P1, PT, R9.reuse, 0x78, PT ;  /* 0x000000780900780c */ /* 0x040fe40003f24270 */
[----:B------:R-:W-:Y:S02]  /*5aa0*/  ISETP.GT.AND P0, PT, R9, 0x79, PT ;  /* 0x000000790900780c */ /* 0x000fe40003f04270 */
[C---:B------:R-:W-:Y:S02]  /*5ab0*/  ISETP.GT.AND P4, PT, R12.reuse, RZ, P2 ;  /* 0x000000ff0c00720c */ /* 0x040fe40001784270 */
[C---:B------:R-:W-:Y:S01]  /*5ac0*/  ISETP.GT.AND P3, PT, R12.reuse, 0x8, P3 ;  /* 0x000000080c00780c */ /* 0x040fe20001f64270 */
[----:B------:R-:W-:Y:S01]  /*5ad0*/  @P6 STG.E.U16 desc[UR12][R4.64+0xd2], R79 ;  /* 0x0000d24f04006986 */ /* 0x000fe2000c10150c */
[----:B------:R-:W-:-:S02]  /*5ae0*/  ISETP.GT.AND P2, PT, R12, 0x8, P2 ;  /* 0x000000080c00780c */ /* 0x000fc40001744270 */
[C---:B------:R-:W-:Y:S01]  /*5af0*/  ISETP.GT.AND P6, PT, R12.reuse, RZ, P0 ;  /* 0x000000ff0c00720c */ /* 0x040fe200007c4270 */
[----:B------:R-:W-:Y:S01]  /*5b00*/  @P5 STG.E.U16 desc[UR12][R2.64+0xe0], R80 ;  /* 0x0000e05002005986 */ /* 0x000fe2000c10150c */
[C---:B------:R-:W-:Y:S02]  /*5b10*/  ISETP.GT.AND P5, PT, R12.reuse, RZ, P1 ;  /* 0x000000ff0c00720c */ /* 0x040fe40000fa4270 */
[C---:B------:R-:W-:Y:S02]  /*5b20*/  ISETP.GT.AND P1, PT, R12.reuse, 0x8, P1 ;  /* 0x000000080c00780c */ /* 0x040fe40000f24270 */
[----:B------:R-:W-:Y:S02]  /*5b30*/  F2FP.BF16.F32.PACK_AB R81, RZ, R81 ;  /* 0x00000051ff51723e */ /* 0x000fe400000010ff */
[----:B------:R-:W-:Y:S02]  /*5b40*/  F2FP.BF16.F32.PACK_AB R82, RZ, R82 ;  /* 0x00000052ff52723e */ /* 0x000fe400000010ff */
[----:B------:R-:W-:Y:S01]  /*5b50*/  F2FP.BF16.F32.PACK_AB R83, RZ, R83 ;  /* 0x00000053ff53723e */ /* 0x000fe200000010ff */
[----:B------:R-:W-:Y:S01]  /*5b60*/  @P4 STG.E.U16 desc[UR12][R2.64+0xe2], R81 ;  /* 0x0000e25102004986 */ /* 0x000fe2000c10150c */
[----:B------:R-:W-:-:S02]  /*5b70*/  ISETP.GT.AND P0, PT, R12, 0x8, P0 ;  /* 0x000000080c00780c */ /* 0x000fc40000704270 */
[----:B------:R-:W-:Y:S01]  /*5b80*/  F2FP.BF16.F32.PACK_AB R84, RZ, R84 ;  /* 0x00000054ff54723e */ /* 0x000fe200000010ff */
[----:B------:R-:W-:Y:S01]  /*5b90*/  @P3 STG.E.U16 desc[UR12][R4.64+0xe0], R82 ;  /* 0x0000e05204003986 */ /* 0x000fe2000c10150c */
[----:B------:R-:W-:Y:S02]  /*5ba0*/  F2FP.BF16.F32.PACK_AB R85, RZ, R85 ;  /* 0x00000055ff55723e */ /* 0x000fe400000010ff */
[----:B------:R-:W-:Y:S01]  /*5bb0*/  F2FP.BF16.F32.PACK_AB R86, RZ, R86 ;  /* 0x00000056ff56723e */ /* 0x000fe200000010ff */
[----:B------:R-:W-:Y:S04]  /*5bc0*/  @P2 STG.E.U16 desc[UR12][R4.64+0xe2], R83 ;  /* 0x0000e25304002986 */ /* 0x000fe8000c10150c */
[----:B------:R-:W-:Y:S04]  /*5bd0*/  @P5 STG.E.U16 desc[UR12][R2.64+0xf0], R84 ;  /* 0x0000f05402005986 */ /* 0x000fe8000c10150c */
[----:B------:R0:W-:Y:S02]  /*5be0*/  @P6 STG.E.U16 desc[UR12][R2.64+0xf2], R85 ;  /* 0x0000f25502006986 */ /* 0x0001e4000c10150c */
[----:B0-----:R-:W-:-:S02]  /*5bf0*/  @P1 IMAD.MOV.U32 R2, RZ, RZ, R4 ;  /* 0x000000ffff021224 */ /* 0x001fc400078e0004 */
[----:B------:R-:W-:-:S05]  /*5c00*/  @P1 IMAD.MOV.U32 R3, RZ, RZ, R5 ;  /* 0x000000ffff031224 */ /* 0x000fca00078e0005 */
[----:B------:R0:W-:Y:S01]  /*5c10*/  @P1 STG.E.U16 desc[UR12][R2.64+0xf0], R86 ;  /* 0x0000f05602001986 */ /* 0x0001e2000c10150c */
[----:B------:R-:W-:Y:S05]  /*5c20*/  @!P0 EXIT ;  /* 0x000000000000894d */ /* 0x000fea0003800000 */
[----:B------:R-:W-:-:S05]  /*5c30*/  F2FP.BF16.F32.PACK_AB R0, RZ, R0 ;  /* 0x00000000ff00723e */ /* 0x000fca00000010ff */
[----:B------:R-:W-:Y:S01]  /*5c40*/  STG.E.U16 desc[UR12][R4.64+0xf2], R0 ;  /* 0x0000f20004007986 */ /* 0x000fe2000c10150c */
[----:B------:R-:W-:Y:S05]  /*5c50*/  EXIT ;  /* 0x000000000000794d */ /* 0x000fea0003800000 */
.L_x_10:
[----:B------:R-:W-:-:S13]  /*5c60*/  ISETP.NE.AND P0, PT, R3, RZ, PT ;  /* 0x000000ff0300720c */ /* 0x000fda0003f05270 */
[----:B------:R-:W-:Y:S05]  /*5c70*/  @P0 EXIT ;  /* 0x000000000000094d */ /* 0x000fea0003800000 */
[----:B------:R-:W-:-:S13]  /*5c80*/  ELECT P0, URZ, PT ;  /* 0x00000000003f782f */ /* 0x000fda0003800000 */
[----:B------:R-:W-:Y:S05]  /*5c90*/  @!P0 BRA `(.L_x_147) ;  /* 0x0000000400c08947 */ /* 0x000fea0003800000 */
[----:B------:R-:W-:Y:S02]  /*5ca0*/  ISETP.GE.AND P0, PT, R11, 0x1, PT ;  /* 0x000000010b00780c */ /* 0x000fe40003f06270 */
[----:B------:R-:W-:-:S04]  /*5cb0*/  SHF.R.S32.HI R3, RZ, 0x1f, R12 ;  /* 0x0000001fff037819 */ /* 0x000fc8000001140c */
[----:B------:R-:W-:-:S07]  /*5cc0*/  LEA.HI R3, R3, R12, RZ, 0x7 ;  /* 0x0000000c03037211 */ /* 0x000fce00078f38ff */
[----:B------:R-:W-:Y:S05]  /*5cd0*/  @!P0 BRA `(.L_x_147) ;  /* 0x0000000400b08947 */ /* 0x000fea0003800000 */
[----:B---3-5:R-:W0:Y:S01]  /*5ce0*/  S2R R6, SR_CTAID.X ;  /* 0x0000000000067919 */ /* 0x028e220000002500 */
[----:B------:R-:W1:Y:S01]  /*5cf0*/  LDC.64 R4, c[0x0][0x4d8] ;  /* 0x00013600ff047b82 */ /* 0x000e620000000a00 */
[----:B------:R-:W-:Y:S01]  /*5d00*/  LOP3.LUT R3, R3, 0xffffff80, RZ, 0xc0, !PT ;  /* 0xffffff8003037812 */ /* 0x000fe200078ec0ff */
[----:B------:R-:W-:Y:S01]  /*5d10*/  IMAD.SHL.U32 R7, R7, 0x80, RZ ;  /* 0x0000008007077824 */ /* 0x000fe200078e00ff */
[----:B------:R-:W-:Y:S01]  /*5d20*/  LOP3.LUT P0, RZ, R12, 0x1f, RZ, 0xc0, !PT ;  /* 0x0000001f0cff7812 */ /* 0x000fe2000780c0ff */
[----:B------:R-:W-:Y:S01]  /*5d30*/  ULDC.64 UR4, c[0x0][0x4b0] ;  /* 0x00012c0000047ab9 */ /* 0x000fe20000000a00 */
[----:B------:R-:W-:Y:S01]  /*5d40*/  LOP3.LUT R9, R2, 0x2, RZ, 0xfc, !PT ;  /* 0x0000000202097812 */ /* 0x000fe200078efcff */
[----:B------:R-:W-:Y:S02]  /*5d50*/  IMAD.IADD R3, R12, 0x1, -R3 ;  /* 0x000000010c037824 */ /* 0x000fe400078e0a03 */
[----:B------:R-:W-:Y:S02]  /*5d60*/  VIADD R12, R14, 0x1 ;  /* 0x000000010e0c7836 */ /* 0x000fe40000000000 */
[----:B------:R-:W-:Y:S01]  /*5d70*/  IMAD.MOV.U32 R11, RZ, RZ, RZ ;  /* 0x000000ffff0b7224 */ /* 0x000fe200078e00ff */
[C---:B------:R-:W-:Y:S01]  /*5d80*/  ISETP.NE.AND P2, PT, R3.reuse, RZ, PT ;  /* 0x000000ff0300720c */ /* 0x040fe20003f45270 */
[----:B------:R-:W-:Y:S01]  /*5d90*/  IMAD.MOV.U32 R0, RZ, RZ, 0x1 ;  /* 0x00000001ff007424 */ /* 0x000fe200078e00ff */
[----:B------:R-:W-:Y:S01]  /*5da0*/  ISETP.NE.OR P0, PT, R3, RZ, !P0 ;  /* 0x000000ff0300720c */ /* 0x000fe20004705670 */
[----:B------:R-:W-:-:S02]  /*5db0*/  IMAD.MOV.U32 R3, RZ, RZ, RZ ;  /* 0x000000ffff037224 */ /* 0x000fc400078e00ff */
[----:B------:R-:W-:Y:S02]  /*5dc0*/  VIADD R13, R7, 0x40 ;  /* 0x00000040070d7836 */ /* 0x000fe40000000000 */
[----:B-1----:R-:W-:Y:S02]  /*5dd0*/  IMAD R15, R15, UR4, R4 ;  /* 0x000000040f0f7c24 */ /* 0x002fe4000f8e0204 */
[----:B------:R-:W-:Y:S02]  /*5de0*/  IMAD R8, R8, UR5, R5 ;  /* 0x0000000508087c24 */ /* 0x000fe4000f8e0205 */
[----:B0-----:R-:W-:-:S07]  /*5df0*/  IMAD.SHL.U32 R6, R6, 0x40, RZ ;  /* 0x0000004006067824 */ /* 0x001fce00078e00ff */
.L_x_151:
[----:B------:R-:W0:Y:S01]  /*5e00*/  S2R R5, SR_CgaCtaId ;  /* 0x0000000000057919 */ /* 0x000e220000008800 */
[----:B------:R-:W-:-:S04]  /*5e10*/  MOV R4, 0x400 ;  /* 0x0000040000047802 */ /* 0x000fc80000000f00 */
[----:B0-----:R-:W-:Y:S02]  /*5e20*/  LEA R10, R5, R4, 0x18 ;  /* 0x00000004050a7211 */ /* 0x001fe400078ec0ff */
[----:B------:R-:W-:-:S03]  /*5e30*/  SHF.L.U32 R4, R0, 0x1f, RZ ;  /* 0x0000001f00047819 */ /* 0x000fc600000006ff */
[----:B------:R-:W-:-:S07]  /*5e40*/  IMAD R5, R3, 0x8, R10 ;  /* 0x0000000803057824 */ /* 0x000fce00078e020a */
.L_x_148:
[----:B0-----:R0:W1:Y:S02]  /*5e50*/  SYNCS.PHASECHK.TRANS64.TRYWAIT P1, [R5+URZ+0x36090], R4 ;  /* 0x03609004050075a7 */ /* 0x001064000802017f */
[----:B-1----:R-:W-:Y:S05]  /*5e60*/  @!P1 NANOSLEEP.SYNCS 0x989680 ;  /* 0x009896800000995d */ /* 0x002fea0003900000 */
[----:B------:R-:W1:Y:S02]  /*5e70*/  @!P1 SYNCS.PHASECHK.TRANS64 P1, [R5+URZ+0x36090], R4 ;  /* 0x03609004050095a7 */ /* 0x000e64000802007f */
[----:B-1----:R-:W-:Y:S05]  /*5e80*/  @!P1 BRA `(.L_x_148) ;  /* 0xfffffffc00f09947 */ /* 0x002fea000383ffff */
[----:B0-----:R-:W0:Y:S02]  /*5e90*/  @!P2 LDC R4, c[0x0][0x500] ;  /* 0x00014000ff04ab82 */ /* 0x001e240000000800 */
[----:B0-----:R0:W-:Y:S02]  /*5ea0*/  @!P2 SYNCS.ARRIVE.TRANS64 RZ, [R5+URZ+0x36000], R4 ;  /* 0x0360000405ffa9a7 */ /* 0x0011e4000800003f */
[----:B0-----:R-:W-:-:S04]  /*5eb0*/  PRMT R4, R9, 0x9910, RZ ;  /* 0x0000991009047816 */ /* 0x001fc800000000ff */
[----:B------:R-:W-:-:S13]  /*5ec0*/  ISETP.NE.AND P1, PT, R4, 0x2, PT ;  /* 0x000000020400780c */ /* 0x000fda0003f25270 */
[----:B------:R-:W-:Y:S05]  /*5ed0*/  @P1 BRA `(.L_x_149) ;  /* 0x0000000000041947 */ /* 0x000fea0003800000 */
[----:B------:R-:W-:Y:S01]  /*5ee0*/  BPT.TRAP 0x1 ;  /* 0x000000040000795c */ /* 0x000fe20000300000 */
.L_x_149:
[----:B------:R-:W-:Y:S05]  /*5ef0*/  @P0 BRA `(.L_x_150) ;  /* 0x0000000000040947 */ /* 0x000fea0003800000 */
[----:B------:R-:W-:Y:S01]  /*5f00*/  BPT.TRAP 0x1 ;  /* 0x000000040000795c */ /* 0x000fe20000300000 */
.L_x_150:
[----:B------:R-:W-:Y:S01]  /*5f10*/  ULDC UR8, c[0x0][0x48c] ;  /* 0x0001230000087ab9 */ /* 0x000fe20000000800 */
[----:B------:R-:W-:Y:S01]  /*5f20*/  R2UR UR14, R11 ;  /* 0x000000000b0e72ca */ /* 0x000fe200000e0000 */
[----:B------:R-:W-:Y:S01]  /*5f30*/  UISETP.NE.AND UP0, UPT, UR8, 0x1, UPT ;  /* 0x000000010800788c */ /* 0x000fe2000bf05270 */
[----:B------:R-:W-:Y:S01]  /*5f40*/  R2UR UR16, R5 ;  /* 0x00000000051072ca */ /* 0x000fe200000e0000 */
[----:B------:R-:W-:Y:S01]  /*5f50*/  ULDC UR30, c[0x0][0x498] ;  /* 0x00012600001e7ab9 */ /* 0x000fe20000000800 */
[----:B------:R-:W-:Y:S01]  /*5f60*/  PRMT R4, R15, 0x40, R8 ;  /* 0x000000400f047816 */ /* 0x000fe20000000008 */
[----:B------:R-:W-:Y:S01]  /*5f70*/  UIADD3 UR17, -UR8, URZ, URZ ;  /* 0x0000003f08117290 */ /* 0x000fe2000fffe13f */
[----:B------:R-:W-:Y:S01]  /*5f80*/  VIADD R12, R12, 0xffffffff ;  /* 0xffffffff0c0c7836 */ /* 0x000fe20000000000 */
[----:B------:R-:W-:Y:S01]  /*5f90*/  ULDC.64 UR32, c[0x0][0x198] ;  /* 0x0000660000207ab9 */ /* 0x000fe20000000a00 */
[----:B------:R-:W-:Y:S01]  /*5fa0*/  ULDC.64 UR24, c[0x0][0x4b8] ;  /* 0x00012e0000187ab9 */ /* 0x000fe20000000a00 */
[----:B------:R-:W-:-:S02]  /*5fb0*/  UIADD3 UR22, UP1, UR32, 0xf0, URZ ;  /* 0x000000f020167890 */ /* 0x000fc4000ff3e03f */
[----:B------:R-:W-:Y:S01]  /*5fc0*/  UIADD3 UR32, UP2, UR32, 0x1f0, URZ ;  /* 0x000001f020207890 */ /* 0x000fe2000ff5e03f */
[----:B------:R-:W-:Y:S01]  /*5fd0*/  ISETP.GT.AND P3, PT, R12, 0x1, PT ;  /* 0x000000010c00780c */ /* 0x000fe20003f64270 */
[----:B------:R-:W-:Y:S01]  /*5fe0*/  @UP0 ULDC.64 UR10, c[0x0][0x490] ;  /* 0x00012400000a0ab9 */ /* 0x000fe20000000a00 */
[----:B------:R-:W-:Y:S01]  /*5ff0*/  @UP0 ULDC.64 UR12, c[0x0][0x490] ;  /* 0x00012400000c0ab9 */ /* 0x000fe20000000a00 */
[----:B------:R-:W-:Y:S01]  /*6000*/  UIMAD.WIDE.U32 UR4, UR14, UR10, URZ ;  /* 0x0000000a0e0472a5 */ /* 0x000fe2000f8e003f */
[----:B------:R-:W-:Y:S01]  /*6010*/  R2UR UR10, R10 ;  /* 0x000000000a0a72ca */ /* 0x000fe200000e0000 */
[----:B------:R-:W-:Y:S01]  /*6020*/  UIMAD.WIDE.U32 UR6, UR14, UR12, URZ ;  /* 0x0000000c0e0672a5 */ /* 0x000fe2000f8e003f */
[C---:B------:R-:W-:Y:S01]  /*6030*/  IMAD R10, R3.reuse, 0x2000, R10 ;  /* 0x00002000030a7824 */ /* 0x040fe200078e020a */
[----:B------:R-:W-:Y:S01]  /*6040*/  UMOV UR9, UR14 ;  /* 0x0000000e00097c82 */ /* 0x000fe20008000000 */
[----:B------:R-:W-:Y:S01]  /*6050*/  UMOV UR12, UR14 ;  /* 0x0000000e000c7c82 */ /* 0x000fe20008000000 */
[----:B------:R-:W-:Y:S01]  /*6060*/  @UP0 USHF.R.U32.HI UR9, URZ, UR11, UR5 ;  /* 0x0000000b3f090299 */ /* 0x000fe20008011605 */
[----:B------:R-:W-:Y:S01]  /*6070*/  R2UR UR4, R3 ;  /* 0x00000000030472ca */ /* 0x000fe200000e0000 */
[----:B------:R-:W-:Y:S01]  /*6080*/  @UP0 USHF.R.U32.HI UR12, URZ, UR13, UR7 ;  /* 0x0000000d3f0c0299 */ /* 0x000fe20008011607 */
[----:B------:R-:W-:Y:S01]  /*6090*/  R2UR UR6, R10 ;  /* 0x000000000a0672ca */ /* 0x000fe200000e0000 */
[----:B------:R-:W-:Y:S01]  /*60a0*/  UISETP.NE.AND UP0, UPT, UR30, 0x1, UPT ;  /* 0x000000011e00788c */ /* 0x000fe2000bf05270 */
[----:B------:R-:W-:Y:S01]  /*60b0*/  R2UR UR7, R11 ;  /* 0x000000000b0772ca */ /* 0x000fe200000e0000 */
[----:B------:R-:W-:Y:S01]  /*60c0*/  UIADD3 UR5, UR16, 0x36000, URZ ;  /* 0x0003600010057890 */ /* 0x000fe2000fffe03f */
[----:B------:R-:W-:Y:S01]  /*60d0*/  VIADD R3, R3, 0x1 ;  /* 0x0000000103037836 */ /* 0x000fe20000000000 */
[----:B------:R-:W-:Y:S01]  /*60e0*/  UMOV UR21, UR9 ;  /* 0x0000000900157c82 */ /* 0x000fe20008000000 */
[----:B------:R-:W-:Y:S01]  /*60f0*/  UMOV UR13, UR12 ;  /* 0x0000000c000d7c82 */ /* 0x000fe20008000000 */
[----:B------:R-:W-:Y:S01]  /*6100*/  ULDC.64 UR26, c[0x0][0x4d0] ;  /* 0x00013400001a7ab9 */ /* 0x000fe20000000a00 */
[----:B------:R-:W-:Y:S01]  /*6110*/  UIADD3.X UR23, URZ, UR33, URZ, UP1, !UPT ;  /* 0x000000213f177290 */ /* 0x000fe20008ffe43f */
[----:B------:R-:W-:Y:S01]  /*6120*/  ISETP.NE.AND P1, PT, R3, 0x12, PT ;  /* 0x000000120300780c */ /* 0x000fe20003f25270 */
[----:B------:R-:W-:Y:S01]  /*6130*/  UIADD3.X UR33, URZ, UR33, URZ, UP2, !UPT ;  /* 0x000000213f217290 */ /* 0x000fe200097fe43f */
[----:B------:R-:W-:Y:S01]  /*6140*/  VIADD R11, R11, 0x20 ;  /* 0x000000200b0b7836 */ /* 0x000fe20000000000 */
[----:B------:R-:W-:Y:S01]  /*6150*/  @UP0 ULDC UR28, c[0x0][0x49c] ;  /* 0x00012700001c0ab9 */ /* 0x000fe20000000800 */
[----:B------:R-:W-:Y:S01]  /*6160*/  ULEA UR4, UR4, UR10, 0xc ;  /* 0x0000000a04047291 */ /* 0x000fe2000f8e603f */
[----:B------:R-:W-:Y:S01]  /*6170*/  SEL R5, RZ, 0x1, P1 ;  /* 0x00000001ff057807 */ /* 0x000fe20000800000 */
[----:B------:R-:W-:Y:S01]  /*6180*/  UIMAD.WIDE.U32 UR28, UR12, UR28, URZ ;  /* 0x0000001c0c1c72a5 */ /* 0x000fe2000f8e003f */
[----:B------:R-:W-:Y:S01]  /*6190*/  SEL R3, R3, RZ, P1 ;  /* 0x000000ff03037207 */ /* 0x000fe20000800000 */
[----:B------:R-:W-:Y:S01]  /*61a0*/  @UP0 ULDC UR10, c[0x0][0x49c] ;  /* 0x00012700000a0ab9 */ /* 0x000fe20000000800 */
[----:B------:R-:W-:Y:S01]  /*61b0*/  @UP0 ULDC UR18, c[0x0][0x4a0] ;  /* 0x0001280000120ab9 */ /* 0x000fe20000000800 */
[----:B------:R-:W-:Y:S01]  /*61c0*/  UIMAD.WIDE.U32 UR10, UR9, UR10, URZ ;  /* 0x0000000a090a72a5 */ /* 0x000fe2000f8e003f */
[----:B------:R-:W-:Y:S01]  /*61d0*/  LOP3.LUT R0, R0, R5, RZ, 0x3c, !PT ;  /* 0x0000000500007212 */ /* 0x000fe200078e3cff */
[----:B------:R-:W-:Y:S01]  /*61e0*/  @UP0 ULDC UR20, c[0x0][0x4a0] ;  /* 0x0001280000140ab9 */ /* 0x000fe20000000800 */
[----:B------:R-:W-:Y:S01]  /*61f0*/  R2UR UR28, R4 ;  /* 0x00000000041c72ca */ /* 0x000fe200000e0000 */
[----:B------:R-:W-:Y:S01]  /*6200*/  @UP0 USHF.R.U32.HI UR21, URZ, UR18, UR11 ;  /* 0x000000123f150299 */ /* 0x000fe2000801160b */
[----:B------:R-:W-:Y:S01]  /*6210*/  R2UR UR18, R7 ;  /* 0x00000000071272ca */ /* 0x000fe200000e0000 */
[----:B------:R-:W-:Y:S01]  /*6220*/  @UP0 USHF.R.U32.HI UR13, URZ, UR20, UR29 ;  /* 0x000000143f0d0299 */ /* 0x000fe2000801161d */
[----:B------:R-:W-:Y:S01]  /*6230*/  R2UR UR10, R13 ;  /* 0x000000000d0a72ca */ /* 0x000fe200000e0000 */
[----:B------:R-:W-:-:S02]  /*6240*/  UIADD3 UR20, -UR21, URZ, URZ ;  /* 0x0000003f15147290 */ /* 0x000fc4000fffe13f */
[----:B------:R-:W-:Y:S02]  /*6250*/  UIADD3 UR11, -UR13, URZ, URZ ;  /* 0x0000003f0d0b7290 */ /* 0x000fe4000fffe13f */
[----:B------:R-:W-:Y:S02]  /*6260*/  UIADD3 UR16, UR6, 0x12000, URZ ;  /* 0x0001200006107890 */ /* 0x000fe4000fffe03f */
[----:B------:R-:W-:Y:S01]  /*6270*/  UIADD3 UR8, UR6, 0x13000, URZ ;  /* 0x0001300006087890 */ /* 0x000fe2000fffe03f */
[----:B------:R-:W-:Y:S01]  /*6280*/  R2UR UR6, R6 ;  /* 0x00000000060672ca */ /* 0x000fe200000e0000 */
[----:B------:R-:W-:Y:S02]  /*6290*/  UIMAD UR19, UR9, UR17, UR7 ;  /* 0x00000011091372a4 */ /* 0x000fe4000f8e0207 */
[----:B------:R-:W-:Y:S02]  /*62a0*/  UIMAD UR17, UR12, UR17, UR7 ;  /* 0x000000110c1172a4 */ /* 0x000fe4000f8e0207 */
[----:B------:R-:W-:-:S02]  /*62b0*/  UIMAD UR20, UR30, UR20, UR9 ;  /* 0x000000141e1472a4 */ /* 0x000fc4000f8e0209 */
[----:B------:R-:W-:Y:S02]  /*62c0*/  UIMAD UR12, UR30, UR11, UR12 ;  /* 0x0000000b1e0c72a4 */ /* 0x000fe4000f8e020c */
[----:B------:R-:W-:Y:S02]  /*62d0*/  UIMAD UR19, UR19, UR24, UR26 ;  /* 0x00000018131372a4 */ /* 0x000fe4000f8e021a */
[----:B------:R-:W-:Y:S02]  /*62e0*/  UIMAD UR20, UR20, UR25, UR27 ;  /* 0x00000019141472a4 */ /* 0x000fe4000f8e021b */
[----:B------:R-:W-:Y:S02]  /*62f0*/  UPRMT UR28, UR28, 0x5410, URZ ;  /* 0x000054101c1c7896 */ /* 0x000fe4000800003f */
[----:B------:R-:W-:Y:S02]  /*6300*/  UIMAD UR11, UR17, UR24, UR26 ;  /* 0x00000018110b72a4 */ /* 0x000fe4000f8e021a */
[----:B------:R-:W-:Y:S01]  /*6310*/  UIMAD UR12, UR12, UR25, UR27 ;  /* 0x000000190c0c72a4 */ /* 0x000fe2000f8e021b */
[----:B------:R-:W-:Y:S01]  /*6320*/  UMOV UR14, 0x0 ;  /* 0x00000000000e7882 */ /* 0x000fe20000000000 */
[----:B------:R-:W-:Y:S01]  /*6330*/  UMOV UR15, 0x10000000 ;  /* 0x10000000000f7882 */ /* 0x000fe20000000000 */
[----:B------:R-:W-:Y:S01]  /*6340*/  UMOV UR17, UR5 ;  /* 0x0000000500117c82 */ /* 0x000fe20008000000 */
[----:B------:R0:W-:Y:S01]  /*6350*/  UTMALDG.2D [UR4], [UR22], desc[UR14] ;  /* 0x00000e04160075b4 */ /* 0x0001e20008009000 */
[----:B------:R-:W-:Y:S01]  /*6360*/  UMOV UR9, UR5 ;  /* 0x0000000500097c82 */ /* 0x000fe20008000000 */
[----:B------:R0:W-:Y:S03]  /*6370*/  UTMALDG.4D.IM2COL [UR16], [UR32], UR28 ;  /* 0x00000010200073b4 */ /* 0x0001e6000805801c */
[----:B------:R0:W-:Y:S02]  /*6380*/  UTMALDG.4D.IM2COL [UR8], [UR32], UR28 ;  /* 0x00000008200073b4 */ /* 0x0001e4000805801c */
[----:B0-----:R-:W-:Y:S05]  /*6390*/  @P3 BRA `(.L_x_151) ;  /* 0xfffffff800983947 */ /* 0x001fea000383ffff */
.L_x_147:
[----:B------:R-:W-:Y:S01]  /*63a0*/  ISETP.GE.U32.AND P2, PT, R14, 0x12, PT ;  /* 0x000000120e00780c */ /* 0x000fe20003f46070 */
[----:B------:R-:W-:Y:S05]  /*63b0*/  WARPSYNC.ALL ;  /* 0x0000000000007948 */ /* 0x000fea0003800000 */
[----:B------:R-:W-:-:S07]  /*63c0*/  ELECT P1, URZ, PT ;  /* 0x00000000003f782f */ /* 0x000fce0003820000 */
[----:B------:R-:W-:-:S05]  /*63d0*/  @P2 IMAD.WIDE.U32 R4, R14, 0x38e38e39, RZ ;  /* 0x38e38e390e042825 */ /* 0x000fca00078e00ff */
[----:B-----5:R-:W-:-:S04]  /*63e0*/  @P2 SHF.R.U32.HI R0, RZ, 0x2, R5 ;  /* 0x00000002ff002819 */ /* 0x020fc80000011605 */
[----:B------:R-:W-:-:S04]  /*63f0*/  @P2 LOP3.LUT R0, R0, 0x1, RZ, 0xc0, !PT ;  /* 0x0000000100002812 */ /* 0x000fc800078ec0ff */
[----:B------:R-:W-:Y:S01]  /*6400*/  @P2 ISETP.NE.U32.AND P0, PT, R0, 0x1, PT ;  /* 0x000000010000280c */ /* 0x000fe20003f05070 */
[----:B------:R-:W-:-:S12]  /*6410*/  @!P1 EXIT ;  /* 0x000000000000994d */ /* 0x000fd80003800000 */
[----:B------:R-:W-:Y:S01]  /*6420*/  LOP3.LUT R2, R2, 0x2, RZ, 0xfc, !PT ;  /* 0x0000000202027812 */ /* 0x000fe200078efcff */
[----:B------:R-:W-:Y:S01]  /*6430*/  IMAD.MOV.U32 R0, RZ, RZ, 0x1 ;  /* 0x00000001ff007424 */ /* 0x000fe200078e00ff */
[----:B------:R-:W-:Y:S02]  /*6440*/  @P2 ISETP.NE.U32.AND.EX P0, PT, RZ, RZ, PT, P0 ;  /* 0x000000ffff00220c */ /* 0x000fe40003f05100 */
[----:B------:R-:W-:Y:S02]  /*6450*/  ISETP.NE.AND P1, PT, R2, 0x3, PT ;  /* 0x000000030200780c */ /* 0x000fe40003f25270 */
[----:B------:R-:W-:-:S11]  /*6460*/  @P2 SEL R0, RZ, 0x1, !P0 ;  /* 0x00000001ff002807 */ /* 0x000fd60004000000 */
[----:B------:R-:W-:Y:S05]  /*6470*/  @!P1 BRA `(.L_x_152) ;  /* 0x0000000000049947 */ /* 0x000fea0003800000 */
[----:B------:R-:W-:Y:S01]  /*6480*/  BPT.TRAP 0x1 ;  /* 0x000000040000795c */ /* 0x000fe20000300000 */
.L_x_152:
[----:B------:R-:W0:Y:S01]  /*6490*/  S2R R5, SR_CgaCtaId ;  /* 0x0000000000057919 */ /* 0x000e220000008800 */
[----:B------:R-:W-:Y:S01]  /*64a0*/  IMAD.WIDE.U32 R2, R14, 0x38e38e39, RZ ;  /* 0x38e38e390e027825 */ /* 0x000fe200078e00ff */
[----:B------:R-:W-:-:S04]  /*64b0*/  MOV R2, 0x400 ;  /* 0x0000040000027802 */ /* 0x000fc80000000f00 */
[----:B------:R-:W-:Y:S02]  /*64c0*/  SHF.R.U32.HI R3, RZ, 0x2, R3 ;  /* 0x00000002ff037819 */ /* 0x000fe40000011603 */
[----:B0-----:R-:W-:-:S03]  /*64d0*/  LEA R5, R5, R2, 0x18 ;  /* 0x0000000205057211 */ /* 0x001fc600078ec0ff */
[----:B------:R-:W-:Y:S02]  /*64e0*/  IMAD R2, R3, -0x12, R14 ;  /* 0xffffffee03027824 */ /* 0x000fe400078e020e */
[----:B------:R-:W-:Y:S01]  /*64f0*/  VIADD R3, R5, 0x36090 ;  /* 0x0003609005037836 */ /* 0x000fe20000000000 */
[----:B------:R-:W-:-:S03]  /*6500*/  SHF.L.U32 R5, R0, 0x1f, RZ ;  /* 0x0000001f00057819 */ /* 0x000fc600000006ff */
[----:B------:R-:W-:-:S07]  /*6510*/  IMAD R4, R2, 0x8, R3 ;  /* 0x0000000802047824 */ /* 0x000fce00078e0203 */
.L_x_153:
[----:B0-----:R0:W1:Y:S02]  /*6520*/  SYNCS.PHASECHK.TRANS64.TRYWAIT P0, [R4+URZ], R5 ;  /* 0x00000005040075a7 */ /* 0x001064000800017f */
[----:B-1----:R-:W-:Y:S05]  /*6530*/  @!P0 NANOSLEEP.SYNCS 0x989680 ;  /* 0x009896800000895d */ /* 0x002fea0003900000 */
[----:B------:R-:W1:Y:S02]  /*6540*/  @!P0 SYNCS.PHASECHK.TRANS64 P0, [R4+URZ], R5 ;  /* 0x00000005040085a7 */ /* 0x000e64000800007f */
[----:B-1----:R-:W-:Y:S05]  /*6550*/  @!P0 BRA `(.L_x_153) ;  /* 0xfffffffc00f08947 */ /* 0x002fea000383ffff */
[----:B------:R-:W-:-:S05]  /*6560*/  VIADD R2, R2, 0x1 ;  /* 0x0000000102027836 */ /* 0x000fca0000000000 */
[----:B------:R-:W-:-:S04]  /*6570*/  ISETP.NE.AND P0, PT, R2, 0x12, PT ;  /* 0x000000120200780c */ /* 0x000fc80003f05270 */
[----:B0-----:R-:W-:Y:S02]  /*6580*/  SEL R5, RZ, 0x1, P0 ;  /* 0x00000001ff057807 */ /* 0x001fe40000000000 */
[----:B------:R-:W-:Y:S02]  /*6590*/  SEL R2, R2, RZ, P0 ;  /* 0x000000ff02027207 */ /* 0x000fe40000000000 */
[----:B------:R-:W-:-:S03]  /*65a0*/  LOP3.LUT R7, R0, R5, RZ, 0x3c, !PT ;  /* 0x0000000500077212 */ /* 0x000fc600078e3cff */
[----:B------:R-:W-:Y:S01]  /*65b0*/  IMAD R0, R2, 0x8, R3 ;  /* 0x0000000802007824 */ /* 0x000fe200078e0203 */
[----:B------:R-:W-:-:S07]  /*65c0*/  SHF.L.U32 R5, R7, 0x1f, RZ ;  /* 0x0000001f07057819 */ /* 0x000fce00000006ff */
.L_x_154:
        /* <DEDUP_REMOVED lines=11> */
.L_x_155:
        /* <DEDUP_REMOVED lines=11> */
.L_x_156:
        /* <DEDUP_REMOVED lines=11> */
.L_x_157:
        /* <DEDUP_REMOVED lines=11> */
.L_x_158:
        /* <DEDUP_REMOVED lines=11> */
.L_x_159:
        /* <DEDUP_REMOVED lines=11> */
.L_x_160:
        /* <DEDUP_REMOVED lines=11> */
.L_x_161:
        /* <DEDUP_REMOVED lines=11> */
.L_x_162:
        /* <DEDUP_REMOVED lines=11> */
.L_x_163:
        /* <DEDUP_REMOVED lines=11> */
.L_x_164:
        /* <DEDUP_REMOVED lines=11> */
.L_x_165:
        /* <DEDUP_REMOVED lines=11> */
.L_x_166:
        /* <DEDUP_REMOVED lines=11> */
.L_x_167:
        /* <DEDUP_REMOVED lines=11> */
.L_x_168:
        /* <DEDUP_REMOVED lines=11> */
.L_x_169:
        /* <DEDUP_REMOVED lines=11> */
.L_x_170:
[----:B0-----:R0:W1:Y:S02]  /*70d0*/  SYNCS.PHASECHK.TRANS64.TRYWAIT P0, [R2+URZ], R3 ;  /* 0x00000003020075a7 */ /* 0x001064000800017f */
[----:B-1----:R-:W-:Y:S05]  /*70e0*/  @!P0 NANOSLEEP.SYNCS 0x989680 ;  /* 0x009896800000895d */ /* 0x002fea0003900000 */
[----:B------:R-:W1:Y:S02]  /*70f0*/  @!P0 SYNCS.PHASECHK.TRANS64 P0, [R2+URZ], R3 ;  /* 0x00000003020085a7 */ /* 0x000e64000800007f */
[----:B-1----:R-:W-:Y:S05]  /*7100*/  @P0 EXIT ;  /* 0x000000000000094d */ /* 0x002fea0003800000 */
[----:B------:R-:W-:Y:S05]  /*7110*/  BRA `(.L_x_170) ;  /* 0xfffffffc00ec7947 */ /* 0x000fea000383ffff */
.L_x_171:
[----:B------:R-:W-:-:S00]  /*7120*/  BRA `(.L_x_171) ;  /* 0xfffffffc00fc7947 */ /* 0x000fc0000383ffff */
[----:B------:R-:W-:-:S00]  /*7130*/  NOP ;  /* 0x0000000000007918 */ /* 0x000fc00000000000 */
        /* <DEDUP_REMOVED lines=12> */
.L_x_172:


//--------------------- .nv.shared._ZN7cutlass13device_kernelINS_4conv6kernel13ConvUniversalINS1_16ConvProblemShapeILNS1_8OperatorE2ELi2EEENS1_10collective14CollectiveConvINS1_46MainloopSm90TmaGmmaWarpSpecializedImplicitGemmILS5_2ELi18ELi2EN4cute5tupleIJNSA_1CILi1EEESD_SD_EEENS1_36KernelImplicitTmaWarpSpecializedSm90ELi1EEENSB_IJNSC_ILi64EEENSB_IJNSC_ILi128EEEEEENSB_IJNSC_ILi32EEEEEEEEENS_10bfloat16_tESN_NSA_8TiledMMAINSA_8MMA_AtomIJNSA_4SM904GMMA28MMA_64x128x16_F32BF16BF16_SSILNSR_5MajorE1ELST_1ELNSR_7ScaleInE1ELSU_1EEEEEENSA_6LayoutISE_NSB_IJNSC_ILi0EEESY_SY_EEEEENSB_IJNSA_10UnderscoreES11_S11_EEEEENS7_6detail26Sm90ImplicitGemmTileTraitsINSA_13SM90_TMA_LOADENSA_14ComposedLayoutINSA_7SwizzleILi3ELi4ELi3EEENSA_18smem_ptr_flag_bitsILi16EEENSX_INSB_IJNSB_IJSH_SD_EEENSB_IJNSC_ILi8EEENSC_ILi4EEEEEENSB_IJSD_NSC_ILi18EEEEEEEEENSB_IJNSB_IJSD_SY_EEENSB_IJSH_NSC_ILi512EEEEEENSB_IJSY_NSC_ILi2048EEEEEEEEEEEEEvEENS15_INSA_20SM90_TMA_LOAD_IM2COLENS17_IS19_S1B_NSX_INSB_IJNSB_IJSH_NSC_ILi2EEEEEES1F_S1H_EEENSB_IJNSB_IJSD_S1M_EEES1L_NSB_IJSY_NSC_ILi4096EEEEEEEEEEEEEvEEEENS_8epilogue10collective6detail29Sm90TmaWarpSpecializedAdapterINS25_15DefaultEpilogueISN_NSB_IJlNSB_IJSD_llEEESY_EEES2A_NS24_6thread17LinearCombinationISN_Li1EffLNS2B_9ScaleType4KindE0ELNS_15FloatRoundStyleE2ESN_EENS_4gemm15EpilogueDefaultEEEEEvvEEEEvNT_6ParamsE --------------------------
	.section	.nv.shared._ZN7cutlass13device_kernelINS_4conv6kernel13ConvUniversalINS1_16ConvProblemShapeILNS1_8OperatorE2ELi2EEENS1_10collective14CollectiveConvINS1_46MainloopSm90TmaGmmaWarpSpecializedImplicitGemmILS5_2ELi18ELi2EN4cute5tupleIJNSA_1CILi1EEESD_SD_EEENS1_36KernelImplicitTmaWarpSpecializedSm90ELi1EEENSB_IJNSC_ILi64EEENSB_IJNSC_ILi128EEEEEENSB_IJNSC_ILi32EEEEEEEEENS_10bfloat16_tESN_NSA_8TiledMMAINSA_8MMA_AtomIJNSA_4SM904GMMA28MMA_64x128x16_F32BF16BF16_SSILNSR_5MajorE1ELST_1ELNSR_7ScaleInE1ELSU_1EEEEEENSA_6LayoutISE_NSB_IJNSC_ILi0EEESY_SY_EEEEENSB_IJNSA_10UnderscoreES11_S11_EEEEENS7_6detail26Sm90ImplicitGemmTileTraitsINSA_13SM90_TMA_LOADENSA_14ComposedLayoutINSA_7SwizzleILi3ELi4ELi3EEENSA_18smem_ptr_flag_bitsILi16EEENSX_INSB_IJNSB_IJSH_SD_EEENSB_IJNSC_ILi8EEENSC_ILi4EEEEEENSB_IJSD_NSC_ILi18EEEEEEEEENSB_IJNSB_IJSD_SY_EEENSB_IJSH_NSC_ILi512EEEEEENSB_IJSY_NSC_ILi2048EEEEEEEEEEEEEvEENS15_INSA_20SM90_TMA_LOAD_IM2COLENS17_IS19_S1B_NSX_INSB_IJNSB_IJSH_NSC_ILi2EEEEEES1F_S1H_EEENSB_IJNSB_IJSD_S1M_EEES1L_NSB_IJSY_NSC_ILi4096EEEEEEEEEEEEEvEEEENS_8epilogue10collective6detail29Sm90TmaWarpSpecializedAdapterINS25_15DefaultEpilogueISN_NSB_IJlNSB_IJSD_llEEESY_EEES2A_NS24_6thread17LinearCombinationISN_Li1EffLNS2B_9ScaleType4KindE0ELNS_15FloatRoundStyleE2ESN_EENS_4gemm15EpilogueDefaultEEEEEvvEEEEvNT_6ParamsE,"aw",@nobits
	.sectionflags	@""
	.align	16
	.zero		1024


//--------------------- .nv.shared.reserved.0     --------------------------
	.section	.nv.shared.reserved.0,"aw",@nobits
	.weak		__nv_reservedSMEM_offset_0_alias
	.size		__nv_reservedSMEM_offset_0_alias, 0, 0
	.other		__nv_reservedSMEM_offset_0_alias,@"STO_CUDA_RESERVED_SHARED STV_DEFAULT"
__nv_reservedSMEM_offset_0_alias:
	.zero		0


//--------------------- .nv.global                --------------------------
	.section	.nv.global,"aw",@nobits
.nv.global:
	.type		_ZN39_INTERNAL_3e2cacd5_4_k_cu_c0ad5ba7_27924cute1_E,@object
	.size		_ZN39_INTERNAL_3e2cacd5_4_k_cu_c0ad5ba7_27924cute1_E,(_ZN39_INTERNAL_3e2cacd5_4_k_cu_c0ad5ba7_27924cuda3std3__45__cpo6cbeginE - _ZN39_INTERNAL_3e2cacd5_4_k_cu_c0ad5ba7_27924cute1_E)
_ZN39_INTERNAL_3e2cacd5_4_k_cu_c0ad5ba7_27924cute1_E:
	.zero		1
	.type		_ZN39_INTERNAL_3e2cacd5_4_k_cu_c0ad5ba7_27924cuda3std3__45__cpo6cbeginE,@object
	.size		_ZN39_INTERNAL_3e2cacd5_4_k_cu_c0ad5ba7_27924cuda3std3__45__cpo6cbeginE,(_ZN39_INTERNAL_3e2cacd5_4_k_cu_c0ad5ba7_27924cuda3std3__48in_placeE - _ZN39_INTERNAL_3e2cacd5_4_k_cu_c0ad5ba7_27924cuda3std3__45__cpo6cbeginE)
_ZN39_INTERNAL_3e2cacd5_4_k_cu_c0ad5ba7_27924cuda3std3__45__cpo6cbeginE:
	.zero		1
	.type		_ZN39_INTERNAL_3e2cacd5_4_k_cu_c0ad5ba7_27924cuda3std3__48in_placeE,@object
	.size		_ZN39_INTERNAL_3e2cacd5_4_k_cu_c0ad5ba7_27924cuda3std3__48in_placeE,(_ZN39_INTERNAL_3e2cacd5_4_k_cu_c0ad5ba7_27924cuda3std6ranges3__45__cpo9iter_moveE - _ZN39_INTERNAL_3e2cacd5_4_k_cu_c0ad5ba7_27924cuda3std3__48in_placeE)
_ZN39_INTERNAL_3e2cacd5_4_k_cu_c0ad5ba7_27924cuda3std3__48in_placeE:
	.zero		1
	.type		_ZN39_INTERNAL_3e2cacd5_4_k_cu_c0ad5ba7_27924cuda3std6ranges3__45__cpo9iter_moveE,@object
	.size		_ZN39_INTERNAL_3e2cacd5_4_k_cu_c0ad5ba7_27924cuda3std6ranges3__45__cpo9iter_moveE,(_ZN39_INTERNAL_3e2cacd5_4_k_cu_c0ad5ba7_27924cuda3std3__45__cpo5beginE - _ZN39_INTERNAL_3e2cacd5_4_k_cu_c0ad5ba7_27924cuda3std6ranges3__45__cpo9iter_moveE)
_ZN39_INTERNAL_3e2cacd5_4_k_cu_c0ad5ba7_27924cuda3std6ranges3__45__cpo9iter_moveE:
	.zero		1
	.type		_ZN39_INTERNAL_3e2cacd5_4_k_cu_c0ad5ba7_27924cuda3std3__45__cpo5beginE,@object
	.size		_ZN39_INTERNAL_3e2cacd5_4_k_cu_c0ad5ba7_27924cuda3std3__45__cpo5beginE,(_ZN39_INTERNAL_3e2cacd5_4_k_cu_c0ad5ba7_27924cuda3std3__441_GLOBAL__N__3e2cacd5_4_k_cu_c0ad5ba7_27926ignoreE - _ZN39_INTERNAL_3e2cacd5_4_k_cu_c0ad5ba7_27924cuda3std3__45__cpo5beginE)
_ZN39_INTERNAL_3e2cacd5_4_k_cu_c0ad5ba7_27924cuda3std3__45__cpo5beginE:
	.zero		1
	.type		_ZN39_INTERNAL_3e2cacd5_4_k_cu_c0ad5ba7_27924cuda3std3__441_GLOBAL__N__3e2cacd5_4_k_cu_c0ad5ba7_27926ignoreE,@object
	.size		_ZN39_INTERNAL_3e2cacd5_4_k_cu_c0ad5ba7_27924cuda3std3__441_GLOBAL__N__3e2cacd5_4_k_cu_c0ad5ba7_27926ignoreE,(_ZN39_INTERNAL_3e2cacd5_4_k_cu_c0ad5ba7_27924cute7productE - _ZN39_INTERNAL_3e2cacd5_4_k_cu_c0ad5ba7_27924cuda3std3__441_GLOBAL__N__3e2cacd5_4_k_cu_c0ad5ba7_27926ignoreE)
_ZN39_INTERNAL_3e2cacd5_4_k_cu_c0ad5ba7_27924cuda3std3__441_GLOBAL__N__3e2cacd5_4_k_cu_c0ad5ba7_27926ignoreE:
	.zero		1
	.type		_ZN39_INTERNAL_3e2cacd5_4_k_cu_c0ad5ba7_27924cute7productE,@object
	.size		_ZN39_INTERNAL_3e2cacd5_4_k_cu_c0ad5ba7_27924cute7productE,(_ZN39_INTERNAL_3e2cacd5_4_k_cu_c0ad5ba7_27924cuda3std3__45__cpo3endE - _ZN39_INTERNAL_3e2cacd5_4_k_cu_c0ad5ba7_27924cute7productE)
_ZN39_INTERNAL_3e2cacd5_4_k_cu_c0ad5ba7_27924cute7productE:
	.zero		1
	.type		_ZN39_INTERNAL_3e2cacd5_4_k_cu_c0ad5ba7_27924cuda3std3__45__cpo3endE,@object
	.size		_ZN39_INTERNAL_3e2cacd5_4_k_cu_c0ad5ba7_27924cuda3std3__45__cpo3endE,(_ZN39_INTERNAL_3e2cacd5_4_k_cu_c0ad5ba7_27924cuda3std3__419piecewise_constructE - _ZN39_INTERNAL_3e2cacd5_4_k_cu_c0ad5ba7_27924cuda3std3__45__cpo3endE)
_ZN39_INTERNAL_3e2cacd5_4_k_cu_c0ad5ba7_27924cuda3std3__45__cpo3endE:
	.zero		1
	.type		_ZN39_INTERNAL_3e2cacd5_4_k_cu_c0ad5ba7_27924cuda3std3__419piecewise_constructE,@object
	.size		_ZN39_INTERNAL_3e2cacd5_4_k_cu_c0ad5ba7_27924cuda3std3__419piecewise_constructE,(_ZN39_INTERNAL_3e2cacd5_4_k_cu_c0ad5ba7_27924cuda3std3__45__cpo4cendE - _ZN39_INTERNAL_3e2cacd5_4_k_cu_c0ad5ba7_27924cuda3std3__419piecewise_constructE)
_ZN39_INTERNAL_3e2cacd5_4_k_cu_c0ad5ba7_27924cuda3std3__419piecewise_constructE:
	.zero		1
	.type		_ZN39_INTERNAL_3e2cacd5_4_k_cu_c0ad5ba7_27924cuda3std3__45__cpo4cendE,@object
	.size		_ZN39_INTERNAL_3e2cacd5_4_k_cu_c0ad5ba7_27924cuda3std3__45__cpo4cendE,(_ZN39_INTERNAL_3e2cacd5_4_k_cu_c0ad5ba7_27924cuda3std6ranges3__45__cpo4swapE - _ZN39_INTERNAL_3e2cacd5_4_k_cu_c0ad5ba7_27924cuda3std3__45__cpo4cendE)
_ZN39_INTERNAL_3e2cacd5_4_k_cu_c0ad5ba7_27924cuda3std3__45__cpo4cendE:
	.zero		1
	.type		_ZN39_INTERNAL_3e2cacd5_4_k_cu_c0ad5ba7_27924cuda3std6ranges3__45__cpo4swapE,@object
	.size		_ZN39_INTERNAL_3e2cacd5_4_k_cu_c0ad5ba7_27924cuda3std6ranges3__45__cpo4swapE,(.L_7 - _ZN39_INTERNAL_3e2cacd5_4_k_cu_c0ad5ba7_27924cuda3std6ranges3__45__cpo4swapE)
_ZN39_INTERNAL_3e2cacd5_4_k_cu_c0ad5ba7_27924cuda3std6ranges3__45__cpo4swapE:
	.zero		1
.L_7:


//--------------------- .nv.constant0._ZN7cutlass13device_kernelINS_4conv6kernel13ConvUniversalINS1_16ConvProblemShapeILNS1_8OperatorE2ELi2EEENS1_10collective14CollectiveConvINS1_46MainloopSm90TmaGmmaWarpSpecializedImplicitGemmILS5_2ELi18ELi2EN4cute5tupleIJNSA_1CILi1EEESD_SD_EEENS1_36KernelImplicitTmaWarpSpecializedSm90ELi1EEENSB_IJNSC_ILi64EEENSB_IJNSC_ILi128EEEEEENSB_IJNSC_ILi32EEEEEEEEENS_10bfloat16_tESN_NSA_8TiledMMAINSA_8MMA_AtomIJNSA_4SM904GMMA28MMA_64x128x16_F32BF16BF16_SSILNSR_5MajorE1ELST_1ELNSR_7ScaleInE1ELSU_1EEEEEENSA_6LayoutISE_NSB_IJNSC_ILi0EEESY_SY_EEEEENSB_IJNSA_10UnderscoreES11_S11_EEEEENS7_6detail26Sm90ImplicitGemmTileTraitsINSA_13SM90_TMA_LOADENSA_14ComposedLayoutINSA_7SwizzleILi3ELi4ELi3EEENSA_18smem_ptr_flag_bitsILi16EEENSX_INSB_IJNSB_IJSH_SD_EEENSB_IJNSC_ILi8EEENSC_ILi4EEEEEENSB_IJSD_NSC_ILi18EEEEEEEEENSB_IJNSB_IJSD_SY_EEENSB_IJSH_NSC_ILi512EEEEEENSB_IJSY_NSC_ILi2048EEEEEEEEEEEEEvEENS15_INSA_20SM90_TMA_LOAD_IM2COLENS17_IS19_S1B_NSX_INSB_IJNSB_IJSH_NSC_ILi2EEEEEES1F_S1H_EEENSB_IJNSB_IJSD_S1M_EEES1L_NSB_IJSY_NSC_ILi4096EEEEEEEEEEEEEvEEEENS_8epilogue10collective6detail29Sm90TmaWarpSpecializedAdapterINS25_15DefaultEpilogueISN_NSB_IJlNSB_IJSD_llEEESY_EEES2A_NS24_6thread17LinearCombinationISN_Li1EffLNS2B_9ScaleType4KindE0ELNS_15FloatRoundStyleE2ESN_EENS_4gemm15EpilogueDefaultEEEEEvvEEEEvNT_6ParamsE --------------------------
	.section	.nv.constant0._ZN7cutlass13device_kernelINS_4conv6kernel13ConvUniversalINS1_16ConvProblemShapeILNS1_8OperatorE2ELi2EEENS1_10collective14CollectiveConvINS1_46MainloopSm90TmaGmmaWarpSpecializedImplicitGemmILS5_2ELi18ELi2EN4cute5tupleIJNSA_1CILi1EEESD_SD_EEENS1_36KernelImplicitTmaWarpSpecializedSm90ELi1EEENSB_IJNSC_ILi64EEENSB_IJNSC_ILi128EEEEEENSB_IJNSC_ILi32EEEEEEEEENS_10bfloat16_tESN_NSA_8TiledMMAINSA_8MMA_AtomIJNSA_4SM904GMMA28MMA_64x128x16_F32BF16BF16_SSILNSR_5MajorE1ELST_1ELNSR_7ScaleInE1ELSU_1EEEEEENSA_6LayoutISE_NSB_IJNSC_ILi0EEESY_SY_EEEEENSB_IJNSA_10UnderscoreES11_S11_EEEEENS7_6detail26Sm90ImplicitGemmTileTraitsINSA_13SM90_TMA_LOADENSA_14ComposedLayoutINSA_7SwizzleILi3ELi4ELi3EEENSA_18smem_ptr_flag_bitsILi16EEENSX_INSB_IJNSB_IJSH_SD_EEENSB_IJNSC_ILi8EEENSC_ILi4EEEEEENSB_IJSD_NSC_ILi18EEEEEEEEENSB_IJNSB_IJSD_SY_EEENSB_IJSH_NSC_ILi512EEEEEENSB_IJSY_NSC_ILi2048EEEEEEEEEEEEEvEENS15_INSA_20SM90_TMA_LOAD_IM2COLENS17_IS19_S1B_NSX_INSB_IJNSB_IJSH_NSC_ILi2EEEEEES1F_S1H_EEENSB_IJNSB_IJSD_S1M_EEES1L_NSB_IJSY_NSC_ILi4096EEEEEEEEEEEEEvEEEENS_8epilogue10collective6detail29Sm90TmaWarpSpecializedAdapterINS25_15DefaultEpilogueISN_NSB_IJlNSB_IJSD_llEEESY_EEES2A_NS24_6thread17LinearCombinationISN_Li1EffLNS2B_9ScaleType4KindE0ELNS_15FloatRoundStyleE2ESN_EENS_4gemm15EpilogueDefaultEEEEEvvEEEEvNT_6ParamsE,"a",@progbits
	.sectionflags	@""
	.align	4
.nv.constant0._ZN7cutlass13device_kernelINS_4conv6kernel13ConvUniversalINS1_16ConvProblemShapeILNS1_8OperatorE2ELi2EEENS1_10collective14CollectiveConvINS1_46MainloopSm90TmaGmmaWarpSpecializedImplicitGemmILS5_2ELi18ELi2EN4cute5tupleIJNSA_1CILi1EEESD_SD_EEENS1_36KernelImplicitTmaWarpSpecializedSm90ELi1EEENSB_IJNSC_ILi64EEENSB_IJNSC_ILi128EEEEEENSB_IJNSC_ILi32EEEEEEEEENS_10bfloat16_tESN_NSA_8TiledMMAINSA_8MMA_AtomIJNSA_4SM904GMMA28MMA_64x128x16_F32BF16BF16_SSILNSR_5MajorE1ELST_1ELNSR_7ScaleInE1ELSU_1EEEEEENSA_6LayoutISE_NSB_IJNSC_ILi0EEESY_SY_EEEEENSB_IJNSA_10UnderscoreES11_S11_EEEEENS7_6detail26Sm90ImplicitGemmTileTraitsINSA_13SM90_TMA_LOADENSA_14ComposedLayoutINSA_7SwizzleILi3ELi4ELi3EEENSA_18smem_ptr_flag_bitsILi16EEENSX_INSB_IJNSB_IJSH_SD_EEENSB_IJNSC_ILi8EEENSC_ILi4EEEEEENSB_IJSD_NSC_ILi18EEEEEEEEENSB_IJNSB_IJSD_SY_EEENSB_IJSH_NSC_ILi512EEEEEENSB_IJSY_NSC_ILi2048EEEEEEEEEEEEEvEENS15_INSA_20SM90_TMA_LOAD_IM2COLENS17_IS19_S1B_NSX_INSB_IJNSB_IJSH_NSC_ILi2EEEEEES1F_S1H_EEENSB_IJNSB_IJSD_S1M_EEES1L_NSB_IJSY_NSC_ILi4096EEEEEEEEEEEEEvEEEENS_8epilogue10collective6detail29Sm90TmaWarpSpecializedAdapterINS25_15DefaultEpilogueISN_NSB_IJlNSB_IJSD_llEEESY_EEES2A_NS24_6thread17LinearCombinationISN_Li1EffLNS2B_9ScaleType4KindE0ELNS_15FloatRoundStyleE2ESN_EENS_4gemm15EpilogueDefaultEEEEEvvEEEEvNT_6ParamsE:
	.zero		1536


//--------------------- SYMBOLS --------------------------

	.type		.nv.reservedSmem.offset0,@object
	.size		.nv.reservedSmem.offset0,0x4
